//
// Generated by NVIDIA NVVM Compiler
//
// Compiler Build ID: CL-36424714
// Cuda compilation tools, release 13.0, V13.0.88
// Based on NVVM 20.0.0
//

.version 9.0
.target sm_100
.address_size 64

	// .globl	_Z21syndrome_check_kernelPiS_iS_S_

.visible .entry _Z21syndrome_check_kernelPiS_iS_S_(
	.param .u64 .ptr .align 1 _Z21syndrome_check_kernelPiS_iS_S__param_0,
	.param .u64 .ptr .align 1 _Z21syndrome_check_kernelPiS_iS_S__param_1,
	.param .u32 _Z21syndrome_check_kernelPiS_iS_S__param_2,
	.param .u64 .ptr .align 1 _Z21syndrome_check_kernelPiS_iS_S__param_3,
	.param .u64 .ptr .align 1 _Z21syndrome_check_kernelPiS_iS_S__param_4
)
{
	.reg .pred 	%p<5>;
	.reg .b32 	%r<26>;
	.reg .b64 	%rd<16>;

	ld.param.u64 	%rd5, [_Z21syndrome_check_kernelPiS_iS_S__param_0];
	ld.param.u64 	%rd6, [_Z21syndrome_check_kernelPiS_iS_S__param_1];
	ld.param.u32 	%r10, [_Z21syndrome_check_kernelPiS_iS_S__param_2];
	ld.param.u64 	%rd7, [_Z21syndrome_check_kernelPiS_iS_S__param_3];
	ld.param.u64 	%rd8, [_Z21syndrome_check_kernelPiS_iS_S__param_4];
	mov.u32 	%r11, %ctaid.x;
	mov.u32 	%r12, %ntid.x;
	mov.u32 	%r13, %tid.x;
	mad.lo.s32 	%r23, %r11, %r12, %r13;
	setp.ge.s32 	%p1, %r23, %r10;
	@%p1 bra 	$L__BB0_7;
	cvta.to.global.u64 	%rd9, %rd8;
	cvta.to.global.u64 	%rd10, %rd6;
	mul.wide.s32 	%rd11, %r23, 4;
	add.s64 	%rd1, %rd10, %rd11;
	ld.global.u32 	%r25, [%rd1];
	setp.lt.s32 	%p2, %r25, 1;
	add.s64 	%rd2, %rd9, %rd11;
	@%p2 bra 	$L__BB0_6;
	cvta.to.global.u64 	%rd3, %rd7;
	cvta.to.global.u64 	%rd4, %rd5;
	mov.b32 	%r24, 0;
$L__BB0_3:
	mul.wide.s32 	%rd12, %r23, 4;
	add.s64 	%rd13, %rd3, %rd12;
	ld.global.u32 	%r15, [%rd13];
	mul.wide.s32 	%rd14, %r15, 4;
	add.s64 	%rd15, %rd4, %rd14;
	ld.global.u32 	%r16, [%rd15];
	setp.gt.s32 	%p3, %r16, -1;
	@%p3 bra 	$L__BB0_5;
	ld.global.u32 	%r17, [%rd2];
	add.s32 	%r18, %r17, 1;
	st.global.u32 	[%rd2], %r18;
	ld.global.u32 	%r25, [%rd1];
$L__BB0_5:
	add.s32 	%r23, %r23, %r10;
	add.s32 	%r24, %r24, 1;
	setp.lt.s32 	%p4, %r24, %r25;
	@%p4 bra 	$L__BB0_3;
$L__BB0_6:
	ld.global.u32 	%r19, [%rd2];
	not.b32 	%r20, %r19;
	and.b32  	%r21, %r20, 1;
	st.global.u32 	[%rd2], %r21;
$L__BB0_7:
	ret;

}
	// .globl	_Z25updateVariableNode_kerneliPiS_S_S_S_S_
.visible .entry _Z25updateVariableNode_kerneliPiS_S_S_S_S_(
	.param .u32 _Z25updateVariableNode_kerneliPiS_S_S_S_S__param_0,
	.param .u64 .ptr .align 1 _Z25updateVariableNode_kerneliPiS_S_S_S_S__param_1,
	.param .u64 .ptr .align 1 _Z25updateVariableNode_kerneliPiS_S_S_S_S__param_2,
	.param .u64 .ptr .align 1 _Z25updateVariableNode_kerneliPiS_S_S_S_S__param_3,
	.param .u64 .ptr .align 1 _Z25updateVariableNode_kerneliPiS_S_S_S_S__param_4,
	.param .u64 .ptr .align 1 _Z25updateVariableNode_kerneliPiS_S_S_S_S__param_5,
	.param .u64 .ptr .align 1 _Z25updateVariableNode_kerneliPiS_S_S_S_S__param_6
)
{
	.reg .pred 	%p<19>;
	.reg .b32 	%r<205>;
	.reg .b64 	%rd<173>;

	ld.param.u32 	%r40, [_Z25updateVariableNode_kerneliPiS_S_S_S_S__param_0];
	ld.param.u64 	%rd7, [_Z25updateVariableNode_kerneliPiS_S_S_S_S__param_1];
	ld.param.u64 	%rd8, [_Z25updateVariableNode_kerneliPiS_S_S_S_S__param_2];
	ld.param.u64 	%rd9, [_Z25updateVariableNode_kerneliPiS_S_S_S_S__param_3];
	ld.param.u64 	%rd10, [_Z25updateVariableNode_kerneliPiS_S_S_S_S__param_4];
	ld.param.u64 	%rd11, [_Z25updateVariableNode_kerneliPiS_S_S_S_S__param_5];
	ld.param.u64 	%rd12, [_Z25updateVariableNode_kerneliPiS_S_S_S_S__param_6];
	cvta.to.global.u64 	%rd1, %rd9;
	cvta.to.global.u64 	%rd2, %rd12;
	cvta.to.global.u64 	%rd3, %rd11;
	cvta.to.global.u64 	%rd4, %rd8;
	cvta.to.global.u64 	%rd5, %rd10;
	mov.u32 	%r41, %ctaid.x;
	mov.u32 	%r42, %ntid.x;
	mov.u32 	%r43, %tid.x;
	mad.lo.s32 	%r204, %r41, %r42, %r43;
	setp.ge.s32 	%p1, %r204, %r40;
	@%p1 bra 	$L__BB1_27;
	cvta.to.global.u64 	%rd13, %rd7;
	mul.wide.s32 	%rd14, %r204, 4;
	add.s64 	%rd6, %rd13, %rd14;
	ld.global.u32 	%r2, [%rd6];
	setp.gt.s32 	%p2, %r2, 1;
	@%p2 bra 	$L__BB1_5;
	setp.eq.s32 	%p6, %r2, 0;
	@%p6 bra 	$L__BB1_27;
	setp.eq.s32 	%p7, %r2, 1;
	@%p7 bra 	$L__BB1_4;
	bra.uni 	$L__BB1_11;
$L__BB1_4:
	add.s64 	%rd64, %rd5, %rd14;
	ld.global.u32 	%r88, [%rd64];
	mul.wide.s32 	%rd65, %r88, 4;
	add.s64 	%rd66, %rd4, %rd65;
	ld.global.u32 	%r89, [%rd66];
	add.s64 	%rd67, %rd3, %rd14;
	ld.global.u32 	%r90, [%rd67];
	add.s64 	%rd68, %rd1, %rd14;
	st.global.u32 	[%rd68], %r90;
	add.s32 	%r91, %r90, %r89;
	add.s64 	%rd69, %rd2, %rd14;
	st.global.u32 	[%rd69], %r91;
	bra.uni 	$L__BB1_27;
$L__BB1_5:
	setp.eq.s32 	%p3, %r2, 2;
	@%p3 bra 	$L__BB1_9;
	setp.eq.s32 	%p4, %r2, 3;
	@%p4 bra 	$L__BB1_10;
	setp.eq.s32 	%p5, %r2, 4;
	@%p5 bra 	$L__BB1_8;
	bra.uni 	$L__BB1_11;
$L__BB1_8:
	add.s64 	%rd16, %rd5, %rd14;
	ld.global.u32 	%r44, [%rd16];
	mul.wide.s32 	%rd17, %r44, 4;
	add.s64 	%rd18, %rd4, %rd17;
	ld.global.u32 	%r45, [%rd18];
	mul.wide.s32 	%rd19, %r40, 4;
	add.s64 	%rd20, %rd16, %rd19;
	ld.global.u32 	%r46, [%rd20];
	mul.wide.s32 	%rd21, %r46, 4;
	add.s64 	%rd22, %rd4, %rd21;
	ld.global.u32 	%r47, [%rd22];
	add.s64 	%rd23, %rd20, %rd19;
	ld.global.u32 	%r48, [%rd23];
	mul.wide.s32 	%rd24, %r48, 4;
	add.s64 	%rd25, %rd4, %rd24;
	ld.global.u32 	%r49, [%rd25];
	add.s64 	%rd26, %rd23, %rd19;
	ld.global.u32 	%r50, [%rd26];
	mul.wide.s32 	%rd27, %r50, 4;
	add.s64 	%rd28, %rd4, %rd27;
	ld.global.u32 	%r51, [%rd28];
	add.s64 	%rd29, %rd3, %rd14;
	ld.global.u32 	%r52, [%rd29];
	add.s32 	%r53, %r47, %r45;
	add.s32 	%r54, %r53, %r49;
	add.s32 	%r55, %r54, %r51;
	add.s32 	%r56, %r55, %r52;
	add.s64 	%rd30, %rd2, %rd14;
	st.global.u32 	[%rd30], %r56;
	sub.s32 	%r57, %r56, %r45;
	add.s64 	%rd31, %rd1, %rd14;
	st.global.u32 	[%rd31], %r57;
	ld.global.u32 	%r58, [%rd30];
	sub.s32 	%r59, %r58, %r47;
	add.s64 	%rd32, %rd31, %rd19;
	st.global.u32 	[%rd32], %r59;
	ld.global.u32 	%r60, [%rd30];
	sub.s32 	%r61, %r60, %r49;
	add.s64 	%rd33, %rd32, %rd19;
	st.global.u32 	[%rd33], %r61;
	ld.global.u32 	%r62, [%rd30];
	sub.s32 	%r63, %r62, %r51;
	add.s64 	%rd34, %rd33, %rd19;
	st.global.u32 	[%rd34], %r63;
	bra.uni 	$L__BB1_27;
$L__BB1_9:
	add.s64 	%rd52, %rd5, %rd14;
	ld.global.u32 	%r79, [%rd52];
	mul.wide.s32 	%rd53, %r79, 4;
	add.s64 	%rd54, %rd4, %rd53;
	ld.global.u32 	%r80, [%rd54];
	mul.wide.s32 	%rd55, %r40, 4;
	add.s64 	%rd56, %rd52, %rd55;
	ld.global.u32 	%r81, [%rd56];
	mul.wide.s32 	%rd57, %r81, 4;
	add.s64 	%rd58, %rd4, %rd57;
	ld.global.u32 	%r82, [%rd58];
	add.s64 	%rd59, %rd3, %rd14;
	ld.global.u32 	%r83, [%rd59];
	add.s32 	%r84, %r83, %r82;
	add.s64 	%rd60, %rd1, %rd14;
	st.global.u32 	[%rd60], %r84;
	ld.global.u32 	%r85, [%rd59];
	add.s32 	%r86, %r85, %r80;
	add.s64 	%rd61, %rd60, %rd55;
	st.global.u32 	[%rd61], %r86;
	add.s32 	%r87, %r86, %r82;
	add.s64 	%rd62, %rd2, %rd14;
	st.global.u32 	[%rd62], %r87;
	bra.uni 	$L__BB1_27;
$L__BB1_10:
	add.s64 	%rd36, %rd5, %rd14;
	ld.global.u32 	%r64, [%rd36];
	mul.wide.s32 	%rd37, %r64, 4;
	add.s64 	%rd38, %rd4, %rd37;
	ld.global.u32 	%r65, [%rd38];
	mul.wide.s32 	%rd39, %r40, 4;
	add.s64 	%rd40, %rd36, %rd39;
	ld.global.u32 	%r66, [%rd40];
	mul.wide.s32 	%rd41, %r66, 4;
	add.s64 	%rd42, %rd4, %rd41;
	ld.global.u32 	%r67, [%rd42];
	add.s64 	%rd43, %rd40, %rd39;
	ld.global.u32 	%r68, [%rd43];
	mul.wide.s32 	%rd44, %r68, 4;
	add.s64 	%rd45, %rd4, %rd44;
	ld.global.u32 	%r69, [%rd45];
	add.s64 	%rd46, %rd3, %rd14;
	ld.global.u32 	%r70, [%rd46];
	add.s32 	%r71, %r67, %r65;
	add.s32 	%r72, %r71, %r69;
	add.s32 	%r73, %r72, %r70;
	add.s64 	%rd47, %rd2, %rd14;
	st.global.u32 	[%rd47], %r73;
	sub.s32 	%r74, %r73, %r65;
	add.s64 	%rd48, %rd1, %rd14;
	st.global.u32 	[%rd48], %r74;
	ld.global.u32 	%r75, [%rd47];
	sub.s32 	%r76, %r75, %r67;
	add.s64 	%rd49, %rd48, %rd39;
	st.global.u32 	[%rd49], %r76;
	ld.global.u32 	%r77, [%rd47];
	sub.s32 	%r78, %r77, %r69;
	add.s64 	%rd50, %rd49, %rd39;
	st.global.u32 	[%rd50], %r78;
	bra.uni 	$L__BB1_27;
$L__BB1_11:
	add.s64 	%rd71, %rd3, %rd14;
	ld.global.u32 	%r202, [%rd71];
	setp.lt.s32 	%p8, %r2, 1;
	@%p8 bra 	$L__BB1_24;
	and.b32  	%r4, %r2, 15;
	setp.lt.u32 	%p9, %r2, 16;
	mov.u32 	%r191, %r204;
	@%p9 bra 	$L__BB1_15;
	shl.b32 	%r5, %r40, 4;
	and.b32  	%r93, %r2, 2147483632;
	neg.s32 	%r187, %r93;
	mul.wide.s32 	%rd76, %r40, 4;
	mov.u32 	%r191, %r204;
$L__BB1_14:
	.pragma "nounroll";
	mul.wide.s32 	%rd72, %r191, 4;
	add.s64 	%rd73, %rd5, %rd72;
	ld.global.u32 	%r94, [%rd73];
	mul.wide.s32 	%rd74, %r94, 4;
	add.s64 	%rd75, %rd4, %rd74;
	ld.global.u32 	%r95, [%rd75];
	add.s32 	%r96, %r95, %r202;
	add.s64 	%rd77, %rd73, %rd76;
	ld.global.u32 	%r97, [%rd77];
	mul.wide.s32 	%rd78, %r97, 4;
	add.s64 	%rd79, %rd4, %rd78;
	ld.global.u32 	%r98, [%rd79];
	add.s32 	%r99, %r98, %r96;
	add.s64 	%rd80, %rd77, %rd76;
	ld.global.u32 	%r100, [%rd80];
	mul.wide.s32 	%rd81, %r100, 4;
	add.s64 	%rd82, %rd4, %rd81;
	ld.global.u32 	%r101, [%rd82];
	add.s32 	%r102, %r101, %r99;
	add.s64 	%rd83, %rd80, %rd76;
	ld.global.u32 	%r103, [%rd83];
	mul.wide.s32 	%rd84, %r103, 4;
	add.s64 	%rd85, %rd4, %rd84;
	ld.global.u32 	%r104, [%rd85];
	add.s32 	%r105, %r104, %r102;
	add.s64 	%rd86, %rd83, %rd76;
	ld.global.u32 	%r106, [%rd86];
	mul.wide.s32 	%rd87, %r106, 4;
	add.s64 	%rd88, %rd4, %rd87;
	ld.global.u32 	%r107, [%rd88];
	add.s32 	%r108, %r107, %r105;
	add.s64 	%rd89, %rd86, %rd76;
	ld.global.u32 	%r109, [%rd89];
	mul.wide.s32 	%rd90, %r109, 4;
	add.s64 	%rd91, %rd4, %rd90;
	ld.global.u32 	%r110, [%rd91];
	add.s32 	%r111, %r110, %r108;
	add.s64 	%rd92, %rd89, %rd76;
	ld.global.u32 	%r112, [%rd92];
	mul.wide.s32 	%rd93, %r112, 4;
	add.s64 	%rd94, %rd4, %rd93;
	ld.global.u32 	%r113, [%rd94];
	add.s32 	%r114, %r113, %r111;
	add.s64 	%rd95, %rd92, %rd76;
	ld.global.u32 	%r115, [%rd95];
	mul.wide.s32 	%rd96, %r115, 4;
	add.s64 	%rd97, %rd4, %rd96;
	ld.global.u32 	%r116, [%rd97];
	add.s32 	%r117, %r116, %r114;
	add.s64 	%rd98, %rd95, %rd76;
	ld.global.u32 	%r118, [%rd98];
	mul.wide.s32 	%rd99, %r118, 4;
	add.s64 	%rd100, %rd4, %rd99;
	ld.global.u32 	%r119, [%rd100];
	add.s32 	%r120, %r119, %r117;
	add.s64 	%rd101, %rd98, %rd76;
	ld.global.u32 	%r121, [%rd101];
	mul.wide.s32 	%rd102, %r121, 4;
	add.s64 	%rd103, %rd4, %rd102;
	ld.global.u32 	%r122, [%rd103];
	add.s32 	%r123, %r122, %r120;
	add.s64 	%rd104, %rd101, %rd76;
	ld.global.u32 	%r124, [%rd104];
	mul.wide.s32 	%rd105, %r124, 4;
	add.s64 	%rd106, %rd4, %rd105;
	ld.global.u32 	%r125, [%rd106];
	add.s32 	%r126, %r125, %r123;
	add.s64 	%rd107, %rd104, %rd76;
	ld.global.u32 	%r127, [%rd107];
	mul.wide.s32 	%rd108, %r127, 4;
	add.s64 	%rd109, %rd4, %rd108;
	ld.global.u32 	%r128, [%rd109];
	add.s32 	%r129, %r128, %r126;
	add.s64 	%rd110, %rd107, %rd76;
	ld.global.u32 	%r130, [%rd110];
	mul.wide.s32 	%rd111, %r130, 4;
	add.s64 	%rd112, %rd4, %rd111;
	ld.global.u32 	%r131, [%rd112];
	add.s32 	%r132, %r131, %r129;
	add.s64 	%rd113, %rd110, %rd76;
	ld.global.u32 	%r133, [%rd113];
	mul.wide.s32 	%rd114, %r133, 4;
	add.s64 	%rd115, %rd4, %rd114;
	ld.global.u32 	%r134, [%rd115];
	add.s32 	%r135, %r134, %r132;
	add.s64 	%rd116, %rd113, %rd76;
	ld.global.u32 	%r136, [%rd116];
	mul.wide.s32 	%rd117, %r136, 4;
	add.s64 	%rd118, %rd4, %rd117;
	ld.global.u32 	%r137, [%rd118];
	add.s32 	%r138, %r137, %r135;
	add.s64 	%rd119, %rd116, %rd76;
	ld.global.u32 	%r139, [%rd119];
	mul.wide.s32 	%rd120, %r139, 4;
	add.s64 	%rd121, %rd4, %rd120;
	ld.global.u32 	%r140, [%rd121];
	add.s32 	%r202, %r140, %r138;
	add.s32 	%r191, %r191, %r5;
	add.s32 	%r187, %r187, 16;
	setp.ne.s32 	%p10, %r187, 0;
	@%p10 bra 	$L__BB1_14;
$L__BB1_15:
	setp.eq.s32 	%p11, %r4, 0;
	@%p11 bra 	$L__BB1_24;
	and.b32  	%r16, %r2, 7;
	setp.lt.u32 	%p12, %r4, 8;
	@%p12 bra 	$L__BB1_18;
	mul.wide.s32 	%rd122, %r191, 4;
	add.s64 	%rd123, %rd5, %rd122;
	ld.global.u32 	%r142, [%rd123];
	mul.wide.s32 	%rd124, %r142, 4;
	add.s64 	%rd125, %rd4, %rd124;
	ld.global.u32 	%r143, [%rd125];
	add.s32 	%r144, %r143, %r202;
	mul.wide.s32 	%rd126, %r40, 4;
	add.s64 	%rd127, %rd123, %rd126;
	ld.global.u32 	%r145, [%rd127];
	mul.wide.s32 	%rd128, %r145, 4;
	add.s64 	%rd129, %rd4, %rd128;
	ld.global.u32 	%r146, [%rd129];
	add.s32 	%r147, %r146, %r144;
	add.s64 	%rd130, %rd127, %rd126;
	ld.global.u32 	%r148, [%rd130];
	mul.wide.s32 	%rd131, %r148, 4;
	add.s64 	%rd132, %rd4, %rd131;
	ld.global.u32 	%r149, [%rd132];
	add.s32 	%r150, %r149, %r147;
	add.s64 	%rd133, %rd130, %rd126;
	ld.global.u32 	%r151, [%rd133];
	mul.wide.s32 	%rd134, %r151, 4;
	add.s64 	%rd135, %rd4, %rd134;
	ld.global.u32 	%r152, [%rd135];
	add.s32 	%r153, %r152, %r150;
	add.s64 	%rd136, %rd133, %rd126;
	ld.global.u32 	%r154, [%rd136];
	mul.wide.s32 	%rd137, %r154, 4;
	add.s64 	%rd138, %rd4, %rd137;
	ld.global.u32 	%r155, [%rd138];
	add.s32 	%r156, %r155, %r153;
	add.s64 	%rd139, %rd136, %rd126;
	ld.global.u32 	%r157, [%rd139];
	mul.wide.s32 	%rd140, %r157, 4;
	add.s64 	%rd141, %rd4, %rd140;
	ld.global.u32 	%r158, [%rd141];
	add.s32 	%r159, %r158, %r156;
	add.s64 	%rd142, %rd139, %rd126;
	ld.global.u32 	%r160, [%rd142];
	mul.wide.s32 	%rd143, %r160, 4;
	add.s64 	%rd144, %rd4, %rd143;
	ld.global.u32 	%r161, [%rd144];
	add.s32 	%r162, %r161, %r159;
	add.s64 	%rd145, %rd142, %rd126;
	ld.global.u32 	%r163, [%rd145];
	mul.wide.s32 	%rd146, %r163, 4;
	add.s64 	%rd147, %rd4, %rd146;
	ld.global.u32 	%r164, [%rd147];
	add.s32 	%r202, %r164, %r162;
	shl.b32 	%r165, %r40, 3;
	add.s32 	%r191, %r165, %r191;
$L__BB1_18:
	setp.eq.s32 	%p13, %r16, 0;
	@%p13 bra 	$L__BB1_24;
	and.b32  	%r22, %r2, 3;
	setp.lt.u32 	%p14, %r16, 4;
	@%p14 bra 	$L__BB1_21;
	mul.wide.s32 	%rd148, %r191, 4;
	add.s64 	%rd149, %rd5, %rd148;
	ld.global.u32 	%r167, [%rd149];
	mul.wide.s32 	%rd150, %r167, 4;
	add.s64 	%rd151, %rd4, %rd150;
	ld.global.u32 	%r168, [%rd151];
	add.s32 	%r169, %r168, %r202;
	mul.wide.s32 	%rd152, %r40, 4;
	add.s64 	%rd153, %rd149, %rd152;
	ld.global.u32 	%r170, [%rd153];
	mul.wide.s32 	%rd154, %r170, 4;
	add.s64 	%rd155, %rd4, %rd154;
	ld.global.u32 	%r171, [%rd155];
	add.s32 	%r172, %r171, %r169;
	add.s64 	%rd156, %rd153, %rd152;
	ld.global.u32 	%r173, [%rd156];
	mul.wide.s32 	%rd157, %r173, 4;
	add.s64 	%rd158, %rd4, %rd157;
	ld.global.u32 	%r174, [%rd158];
	add.s32 	%r175, %r174, %r172;
	add.s64 	%rd159, %rd156, %rd152;
	ld.global.u32 	%r176, [%rd159];
	mul.wide.s32 	%rd160, %r176, 4;
	add.s64 	%rd161, %rd4, %rd160;
	ld.global.u32 	%r177, [%rd161];
	add.s32 	%r202, %r177, %r175;
	shl.b32 	%r178, %r40, 2;
	add.s32 	%r191, %r178, %r191;
$L__BB1_21:
	setp.eq.s32 	%p15, %r22, 0;
	@%p15 bra 	$L__BB1_24;
	neg.s32 	%r199, %r22;
$L__BB1_23:
	.pragma "nounroll";
	mul.wide.s32 	%rd162, %r191, 4;
	add.s64 	%rd163, %rd5, %rd162;
	ld.global.u32 	%r179, [%rd163];
	mul.wide.s32 	%rd164, %r179, 4;
	add.s64 	%rd165, %rd4, %rd164;
	ld.global.u32 	%r180, [%rd165];
	add.s32 	%r202, %r180, %r202;
	add.s32 	%r191, %r191, %r40;
	add.s32 	%r199, %r199, 1;
	setp.ne.s32 	%p16, %r199, 0;
	@%p16 bra 	$L__BB1_23;
$L__BB1_24:
	add.s64 	%rd167, %rd2, %rd14;
	st.global.u32 	[%rd167], %r202;
	ld.global.u32 	%r181, [%rd6];
	setp.lt.s32 	%p17, %r181, 1;
	@%p17 bra 	$L__BB1_27;
	mov.b32 	%r203, 0;
$L__BB1_26:
	mul.wide.s32 	%rd168, %r204, 4;
	add.s64 	%rd169, %rd5, %rd168;
	ld.global.u32 	%r183, [%rd169];
	mul.wide.s32 	%rd170, %r183, 4;
	add.s64 	%rd171, %rd4, %rd170;
	ld.global.u32 	%r184, [%rd171];
	sub.s32 	%r185, %r202, %r184;
	add.s64 	%rd172, %rd1, %rd168;
	st.global.u32 	[%rd172], %r185;
	add.s32 	%r204, %r204, %r40;
	add.s32 	%r203, %r203, 1;
	ld.global.u32 	%r186, [%rd6];
	setp.lt.s32 	%p18, %r203, %r186;
	@%p18 bra 	$L__BB1_26;
$L__BB1_27:
	ret;

}


// ===== COMPILED SASS (sm_100) =====

	.target	sm_100

	.elftype	@"ET_EXEC"


//--------------------- .note.nv.tkinfo           --------------------------
	.section	.note.nv.tkinfo,"",@"SHT_NOTE"
	.sectionflags	@"SHF_NOTE_NV_TKINFO"
	.tkinfo
        /*0018*/ 	.word	0x00000002
        /*0030*/ 	.string	""
        /*0030*/ 	.string	"ptxas"
        /*0030*/ 	.string	"Cuda compilation tools, release 13.0, V13.0.88"
        /*0030*/ 	.string	"Build cuda_13.0.r13.0/compiler.36424714_0"
        /*0030*/ 	.string	"-arch sm_100 -m 64 "



//--------------------- .note.nv.cuinfo           --------------------------
	.section	.note.nv.cuinfo,"",@"SHT_NOTE"
	.sectionflags	@"SHF_NOTE_NV_CUINFO"
        /*0018*/ 	.short	0x0002
        /*001a*/ 	.short	0x0064
        /*001c*/ 	.short	0x0082
	.zero		2


//--------------------- .nv.info                  --------------------------
	.section	.nv.info,"",@"SHT_CUDA_INFO"
	.align	4


	//----- nvinfo : EIATTR_REGCOUNT
	.align		4
        /*0000*/ 	.byte	0x04, 0x2f
        /*0002*/ 	.short	(.L_1 - .L_0)
	.align		4
.L_0:
        /*0004*/ 	.word	index@(_Z21syndrome_check_kernelPiS_iS_S_)
        /*0008*/ 	.word	0x00000010


	//----- nvinfo : EIATTR_FRAME_SIZE
	.align		4
.L_1:
        /*000c*/ 	.byte	0x04, 0x11
        /*000e*/ 	.short	(.L_3 - .L_2)
	.align		4
.L_2:
        /*0010*/ 	.word	index@(_Z21syndrome_check_kernelPiS_iS_S_)
        /*0014*/ 	.word	0x00000000


	//----- nvinfo : EIATTR_REGCOUNT
	.align		4
.L_3:
        /*0018*/ 	.byte	0x04, 0x2f
        /*001a*/ 	.short	(.L_5 - .L_4)
	.align		4
.L_4:
        /*001c*/ 	.word	index@(_Z25updateVariableNode_kerneliPiS_S_S_S_S_)
        /*0020*/ 	.word	0x00000020


	//----- nvinfo : EIATTR_FRAME_SIZE
	.align		4
.L_5:
        /*0024*/ 	.byte	0x04, 0x11
        /*0026*/ 	.short	(.L_7 - .L_6)
	.align		4
.L_6:
        /*0028*/ 	.word	index@(_Z25updateVariableNode_kerneliPiS_S_S_S_S_)
        /*002c*/ 	.word	0x00000000


	//----- nvinfo : EIATTR_MIN_STACK_SIZE
	.align		4
.L_7:
        /*0030*/ 	.byte	0x04, 0x12
        /*0032*/ 	.short	(.L_9 - .L_8)
	.align		4
.L_8:
        /*0034*/ 	.word	index@(_Z25updateVariableNode_kerneliPiS_S_S_S_S_)
        /*0038*/ 	.word	0x00000000


	//----- nvinfo : EIATTR_MIN_STACK_SIZE
	.align		4
.L_9:
        /*003c*/ 	.byte	0x04, 0x12
        /*003e*/ 	.short	(.L_11 - .L_10)
	.align		4
.L_10:
        /*0040*/ 	.word	index@(_Z21syndrome_check_kernelPiS_iS_S_)
        /*0044*/ 	.word	0x00000000
.L_11:


//--------------------- .nv.compat                --------------------------
	.section	.nv.compat,"",@"SHT_CUDA_COMPAT_INFO"
	.align	4
        /*0000*/ 	.byte	0x02, 0x09, 0x00, 0x00, 0x02, 0x02, 0x01, 0x00, 0x02, 0x05, 0x05, 0x00, 0x03, 0x07, 0x01, 0x01
        /*0010*/ 	.byte	0x02, 0x03, 0x00, 0x00, 0x02, 0x06, 0x01, 0x00, 0x04, 0x0b, 0x08, 0x00, 0x09, 0x00, 0x00, 0x00
        /*0020*/ 	.byte	0x00, 0x00, 0x00, 0x00


//--------------------- .nv.info._Z25updateVariableNode_kerneliPiS_S_S_S_S_ --------------------------
	.section	.nv.info._Z25updateVariableNode_kerneliPiS_S_S_S_S_,"",@"SHT_CUDA_INFO"
	.sectionflags	@""
	.align	4


	//----- nvinfo : EIATTR_CUDA_API_VERSION
	.align		4
        /*0000*/ 	.byte	0x04, 0x37
        /*0002*/ 	.short	(.L_13 - .L_12)
.L_12:
        /*0004*/ 	.word	0x00000082


	//----- nvinfo : EIATTR_KPARAM_INFO
	.align		4
.L_13:
        /*0008*/ 	.byte	0x04, 0x17
        /*000a*/ 	.short	(.L_15 - .L_14)
.L_14:
        /*000c*/ 	.word	0x00000000
        /*0010*/ 	.short	0x0006
        /*0012*/ 	.short	0x0030
        /*0014*/ 	.byte	0x00, 0xf5, 0x21, 0x00


	//----- nvinfo : EIATTR_KPARAM_INFO
	.align		4
.L_15:
        /*0018*/ 	.byte	0x04, 0x17
        /*001a*/ 	.short	(.L_17 - .L_16)
.L_16:
        /*001c*/ 	.word	0x00000000
        /*0020*/ 	.short	0x0005
        /*0022*/ 	.short	0x0028
        /*0024*/ 	.byte	0x00, 0xf5, 0x21, 0x00


	//----- nvinfo : EIATTR_KPARAM_INFO
	.align		4
.L_17:
        /*0028*/ 	.byte	0x04, 0x17
        /*002a*/ 	.short	(.L_19 - .L_18)
.L_18:
        /*002c*/ 	.word	0x00000000
        /*0030*/ 	.short	0x0004
        /*0032*/ 	.short	0x0020
        /*0034*/ 	.byte	0x00, 0xf5, 0x21, 0x00


	//----- nvinfo : EIATTR_KPARAM_INFO
	.align		4
.L_19:
        /*0038*/ 	.byte	0x04, 0x17
        /*003a*/ 	.short	(.L_21 - .L_20)
.L_20:
        /*003c*/ 	.word	0x00000000
        /*0040*/ 	.short	0x0003
        /*0042*/ 	.short	0x0018
        /*0044*/ 	.byte	0x00, 0xf5, 0x21, 0x00


	//----- nvinfo : EIATTR_KPARAM_INFO
	.align		4
.L_21:
        /*0048*/ 	.byte	0x04, 0x17
        /*004a*/ 	.short	(.L_23 - .L_22)
.L_22:
        /*004c*/ 	.word	0x00000000
        /*0050*/ 	.short	0x0002
        /*0052*/ 	.short	0x0010
        /*0054*/ 	.byte	0x00, 0xf5, 0x21, 0x00


	//----- nvinfo : EIATTR_KPARAM_INFO
	.align		4
.L_23:
        /*0058*/ 	.byte	0x04, 0x17
        /*005a*/ 	.short	(.L_25 - .L_24)
.L_24:
        /*005c*/ 	.word	0x00000000
        /*0060*/ 	.short	0x0001
        /*0062*/ 	.short	0x0008
        /*0064*/ 	.byte	0x00, 0xf5, 0x21, 0x00


	//----- nvinfo : EIATTR_KPARAM_INFO
	.align		4
.L_25:
        /*0068*/ 	.byte	0x04, 0x17
        /*006a*/ 	.short	(.L_27 - .L_26)
.L_26:
        /*006c*/ 	.word	0x00000000
        /*0070*/ 	.short	0x0000
        /*0072*/ 	.short	0x0000
        /*0074*/ 	.byte	0x00, 0xf0, 0x11, 0x00


	//----- nvinfo : EIATTR_SPARSE_MMA_MASK
	.align		4
.L_27:
        /*0078*/ 	.byte	0x03, 0x50
        /*007a*/ 	.short	0x0000


	//----- nvinfo : EIATTR_MAXREG_COUNT
	.align		4
        /*007c*/ 	.byte	0x03, 0x1b
        /*007e*/ 	.short	0x00ff


	//----- nvinfo : EIATTR_MERCURY_ISA_VERSION
	.align		4
        /*0080*/ 	.byte	0x03, 0x5f
        /*0082*/ 	.short	0x0101


	//----- nvinfo : EIATTR_VRC_CTA_INIT_COUNT
	.align		4
        /*0084*/ 	.byte	0x02, 0x4a
	.zero		1
	.zero		1


	//----- nvinfo : EIATTR_EXIT_INSTR_OFFSETS
	.align		4
        /*0088*/ 	.byte	0x04, 0x1c
        /*008a*/ 	.short	(.L_29 - .L_28)


	//   ....[0]....
.L_28:
        /*008c*/ 	.word	0x00000070


	//   ....[1]....
        /*0090*/ 	.word	0x00000250


	//   ....[2]....
        /*0094*/ 	.word	0x00000560


	//   ....[3]....
        /*0098*/ 	.word	0x00000700


	//   ....[4]....
        /*009c*/ 	.word	0x00000930


	//   ....[5]....
        /*00a0*/ 	.word	0x00001500


	//   ....[6]....
        /*00a4*/ 	.word	0x00001640


	//----- nvinfo : EIATTR_INDIRECT_BRANCH_TARGETS
	.align		4
.L_29:
        /*00a8*/ 	.byte	0x04, 0x34
        /*00aa*/ 	.short	(.L_31 - .L_30)


	//   ....[0]....
.L_30:
        /*00ac*/ 	.word	.L_x_20@srel
        /*00b0*/ 	.short	0x0
        /*00b2*/ 	.short	0x0
        /*00b4*/ 	.word	0x3
        /*00b8*/ 	.word	.L_x_21@srel
        /*00bc*/ 	.word	.L_x_22@srel
        /*00c0*/ 	.word	.L_x_23@srel


	//   ....[1]....
        /*00c4*/ 	.word	.L_x_24@srel
        /*00c8*/ 	.short	0x0
        /*00ca*/ 	.short	0x0
        /*00cc*/ 	.word	0x4
        /*00d0*/ 	.word	.L_x_25@srel
        /*00d4*/ 	.word	.L_x_26@srel
        /*00d8*/ 	.word	.L_x_27@srel
        /*00dc*/ 	.word	.L_x_23@srel


	//----- nvinfo : EIATTR_CRS_STACK_SIZE
	.align		4
.L_31:
        /*00e0*/ 	.byte	0x04, 0x1e
        /*00e2*/ 	.short	(.L_33 - .L_32)
.L_32:
        /*00e4*/ 	.word	0x00000000


	//----- nvinfo : EIATTR_CBANK_PARAM_SIZE
	.align		4
.L_33:
        /*00e8*/ 	.byte	0x03, 0x19
        /*00ea*/ 	.short	0x0038


	//----- nvinfo : EIATTR_PARAM_CBANK
	.align		4
        /*00ec*/ 	.byte	0x04, 0x0a
        /*00ee*/ 	.short	(.L_35 - .L_34)
	.align		4
.L_34:
        /*00f0*/ 	.word	index@(.nv.constant0._Z25updateVariableNode_kerneliPiS_S_S_S_S_)
        /*00f4*/ 	.short	0x0380
        /*00f6*/ 	.short	0x0038


	//----- nvinfo : EIATTR_SW_WAR
	.align		4
.L_35:
        /*00f8*/ 	.byte	0x04, 0x36
        /*00fa*/ 	.short	(.L_37 - .L_36)
.L_36:
        /*00fc*/ 	.word	0x00000008
.L_37:


//--------------------- .nv.info._Z21syndrome_check_kernelPiS_iS_S_ --------------------------
	.section	.nv.info._Z21syndrome_check_kernelPiS_iS_S_,"",@"SHT_CUDA_INFO"
	.sectionflags	@""
	.align	4


	//----- nvinfo : EIATTR_CUDA_API_VERSION
	.align		4
        /*0000*/ 	.byte	0x04, 0x37
        /*0002*/ 	.short	(.L_39 - .L_38)
.L_38:
        /*0004*/ 	.word	0x00000082


	//----- nvinfo : EIATTR_KPARAM_INFO
	.align		4
.L_39:
        /*0008*/ 	.byte	0x04, 0x17
        /*000a*/ 	.short	(.L_41 - .L_40)
.L_40:
        /*000c*/ 	.word	0x00000000
        /*0010*/ 	.short	0x0004
        /*0012*/ 	.short	0x0020
        /*0014*/ 	.byte	0x00, 0xf5, 0x21, 0x00


	//----- nvinfo : EIATTR_KPARAM_INFO
	.align		4
.L_41:
        /*0018*/ 	.byte	0x04, 0x17
        /*001a*/ 	.short	(.L_43 - .L_42)
.L_42:
        /*001c*/ 	.word	0x00000000
        /*0020*/ 	.short	0x0003
        /*0022*/ 	.short	0x0018
        /*0024*/ 	.byte	0x00, 0xf5, 0x21, 0x00


	//----- nvinfo : EIATTR_KPARAM_INFO
	.align		4
.L_43:
        /*0028*/ 	.byte	0x04, 0x17
        /*002a*/ 	.short	(.L_45 - .L_44)
.L_44:
        /*002c*/ 	.word	0x00000000
        /*0030*/ 	.short	0x0002
        /*0032*/ 	.short	0x0010
        /*0034*/ 	.byte	0x00, 0xf0, 0x11, 0x00


	//----- nvinfo : EIATTR_KPARAM_INFO
	.align		4
.L_45:
        /*0038*/ 	.byte	0x04, 0x17
        /*003a*/ 	.short	(.L_47 - .L_46)
.L_46:
        /*003c*/ 	.word	0x00000000
        /*0040*/ 	.short	0x0001
        /*0042*/ 	.short	0x0008
        /*0044*/ 	.byte	0x00, 0xf5, 0x21, 0x00


	//----- nvinfo : EIATTR_KPARAM_INFO
	.align		4
.L_47:
        /*0048*/ 	.byte	0x04, 0x17
        /*004a*/ 	.short	(.L_49 - .L_48)
.L_48:
        /*004c*/ 	.word	0x00000000
        /*0050*/ 	.short	0x0000
        /*0052*/ 	.short	0x0000
        /*0054*/ 	.byte	0x00, 0xf5, 0x21, 0x00


	//----- nvinfo : EIATTR_SPARSE_MMA_MASK
	.align		4
.L_49:
        /*0058*/ 	.byte	0x03, 0x50
        /*005a*/ 	.short	0x0000


	//----- nvinfo : EIATTR_MAXREG_COUNT
	.align		4
        /*005c*/ 	.byte	0x03, 0x1b
        /*005e*/ 	.short	0x00ff


	//----- nvinfo : EIATTR_MERCURY_ISA_VERSION
	.align		4
        /*0060*/ 	.byte	0x03, 0x5f
        /*0062*/ 	.short	0x0101


	//----- nvinfo : EIATTR_VRC_CTA_INIT_COUNT
	.align		4
        /*0064*/ 	.byte	0x02, 0x4a
	.zero		1
	.zero		1


	//----- nvinfo : EIATTR_EXIT_INSTR_OFFSETS
	.align		4
        /*0068*/ 	.byte	0x04, 0x1c
        /*006a*/ 	.short	(.L_51 - .L_50)


	//   ....[0]....
.L_50:
        /*006c*/ 	.word	0x00000070


	//   ....[1]....
        /*0070*/ 	.word	0x00000270


	//----- nvinfo : EIATTR_CRS_STACK_SIZE
	.align		4
.L_51:
        /*0074*/ 	.byte	0x04, 0x1e
        /*0076*/ 	.short	(.L_53 - .L_52)
.L_52:
        /*0078*/ 	.word	0x00000000


	//----- nvinfo : EIATTR_CBANK_PARAM_SIZE
	.align		4
.L_53:
        /*007c*/ 	.byte	0x03, 0x19
        /*007e*/ 	.short	0x0028


	//----- nvinfo : EIATTR_PARAM_CBANK
	.align		4
        /*0080*/ 	.byte	0x04, 0x0a
        /*0082*/ 	.short	(.L_55 - .L_54)
	.align		4
.L_54:
        /*0084*/ 	.word	index@(.nv.constant0._Z21syndrome_check_kernelPiS_iS_S_)
        /*0088*/ 	.short	0x0380
        /*008a*/ 	.short	0x0028


	//----- nvinfo : EIATTR_SW_WAR
	.align		4
.L_55:
        /*008c*/ 	.byte	0x04, 0x36
        /*008e*/ 	.short	(.L_57 - .L_56)
.L_56:
        /*0090*/ 	.word	0x00000008
.L_57:


//--------------------- .nv.callgraph             --------------------------
	.section	.nv.callgraph,"",@"SHT_CUDA_CALLGRAPH"
	.align	4
	.sectionentsize	8
	.align		4
        /*0000*/ 	.word	0x00000000
	.align		4
        /*0004*/ 	.word	0xffffffff
	.align		4
        /*0008*/ 	.word	0x00000000
	.align		4
        /*000c*/ 	.word	0xfffffffe
	.align		4
        /*0010*/ 	.word	0x00000000
	.align		4
        /*0014*/ 	.word	0xfffffffd
	.align		4
        /*0018*/ 	.word	0x00000000
	.align		4
        /*001c*/ 	.word	0xfffffffc


//--------------------- .nv.constant2._Z25updateVariableNode_kerneliPiS_S_S_S_S_ --------------------------
	.section	.nv.constant2._Z25updateVariableNode_kerneliPiS_S_S_S_S_,"a",@progbits
	.sectionflags	@""
	.align	4
.nv.constant2._Z25updateVariableNode_kerneliPiS_S_S_S_S_:
        /*0000*/ 	.byte	0x20, 0x16, 0x00, 0x00, 0x50, 0x01, 0x00, 0x00, 0x40, 0x09, 0x00, 0x00, 0x70, 0x05, 0x00, 0x00
        /*0010*/ 	.byte	0x10, 0x07, 0x00, 0x00, 0xc0, 0x02, 0x00, 0x00, 0x40, 0x09, 0x00, 0x00


//--------------------- .text._Z25updateVariableNode_kerneliPiS_S_S_S_S_ --------------------------
	.section	.text._Z25updateVariableNode_kerneliPiS_S_S_S_S_,"ax",@progbits
	.align	128
        .global         _Z25updateVariableNode_kerneliPiS_S_S_S_S_
        .type           _Z25updateVariableNode_kerneliPiS_S_S_S_S_,@function
        .size           _Z25updateVariableNode_kerneliPiS_S_S_S_S_,(.L_x_29 - _Z25updateVariableNode_kerneliPiS_S_S_S_S_)
        .other          _Z25updateVariableNode_kerneliPiS_S_S_S_S_,@"STO_CUDA_ENTRY STV_DEFAULT"
_Z25updateVariableNode_kerneliPiS_S_S_S_S_:
.text._Z25updateVariableNode_kerneliPiS_S_S_S_S_:
[----:B------:R-:W-:Y:S01]  /*0000*/  LDC R1, c[0x0][0x37c] ;  /* 0x0000df00ff017b82 */ /* 0x000fe20000000800 */
[----:B------:R-:W0:Y:S07]  /*0010*/  S2R R3, SR_TID.X ;  /* 0x0000000000037919 */ /* 0x000e2e0000002100 */
[----:B------:R-:W0:Y:S08]  /*0020*/  S2UR UR4, SR_CTAID.X ;  /* 0x00000000000479c3 */ /* 0x000e300000002500 */
[----:B------:R-:W0:Y:S08]  /*0030*/  LDC R2, c[0x0][0x360] ;  /* 0x0000d800ff027b82 */ /* 0x000e300000000800 */
[----:B------:R-:W1:Y:S01]  /*0040*/  LDC R0, c[0x0][0x380] ;  /* 0x0000e000ff007b82 */ /* 0x000e620000000800 */
[----:B0-----:R-:W-:-:S05]  /*0050*/  IMAD R2, R2, UR4, R3 ;  /* 0x0000000402027c24 */ /* 0x001fca000f8e0203 */
[----:B-1----:R-:W-:-:S13]  /*0060*/  ISETP.GE.AND P0, PT, R2, R0, PT ;  /* 0x000000000200720c */ /* 0x002fda0003f06270 */
[----:B------:R-:W-:Y:S05]  /*0070*/  @P0 EXIT ;  /* 0x000000000000094d */ /* 0x000fea0003800000 */
[----:B------:R-:W0:Y:S01]  /*0080*/  LDC.64 R12, c[0x0][0x388] ;  /* 0x0000e200ff0c7b82 */ /* 0x000e220000000a00 */
[----:B------:R-:W1:Y:S01]  /*0090*/  LDCU.64 UR4, c[0x0][0x358] ;  /* 0x00006b00ff0477ac */ /* 0x000e620008000a00 */
[----:B0-----:R-:W-:-:S05]  /*00a0*/  IMAD.WIDE R12, R2, 0x4, R12 ;  /* 0x00000004020c7825 */ /* 0x001fca00078e020c */
[----:B-1----:R-:W2:Y:S01]  /*00b0*/  LDG.E R3, desc[UR4][R12.64] ;  /* 0x000000040c037981 */ /* 0x002ea2000c1e1900 */
[----:B------:R-:W-:Y:S04]  /*00c0*/  BSSY.RECONVERGENT B2, `(.L_x_0) ;  /* 0x0000157000027945 */ /* 0x000fe80003800200 */
[----:B------:R-:W-:Y:S01]  /*00d0*/  BSSY.RELIABLE B1, `(.L_x_1) ;  /* 0x0000087000017945 */ /* 0x000fe20003800100 */
[----:B--2---:R-:W-:-:S13]  /*00e0*/  ISETP.GT.AND P0, PT, R3, 0x1, PT ;  /* 0x000000010300780c */ /* 0x004fda0003f04270 */
[----:B------:R-:W-:Y:S05]  /*00f0*/  @P0 BRA `(.L_x_2) ;  /* 0x0000000000580947 */ /* 0x000fea0003800000 */
[----:B------:R-:W-:-:S04]  /*0100*/  VIMNMX.U32 R4, PT, PT, R3, 0x2, PT ;  /* 0x0000000203047848 */ /* 0x000fc80003fe0000 */
[----:B------:R-:W-:-:S04]  /*0110*/  SHF.L.U32 R6, R4, 0x2, RZ ;  /* 0x0000000204067819 */ /* 0x000fc800000006ff */
[----:B------:R-:W0:Y:S02]  /*0120*/  LDC R4, c[0x2][R6] ;  /* 0x0080000006047b82 */ /* 0x000e240000000800 */
[----:B0-----:R-:W-:-:S04]  /*0130*/  SHF.R.S32.HI R5, RZ, 0x1f, R4 ;  /* 0x0000001fff057819 */ /* 0x001fc80000011404 */
.L_x_20:
[----:B------:R-:W-:Y:S05]  /*0140*/  BRX R4 -0x150                                (*"BRANCH_TARGETS .L_x_21,.L_x_22,.L_x_23"*) ;  /* 0xfffffffc04ac7949 */ /* 0x000fea000383ffff */
.L_x_22:
[----:B------:R-:W0:Y:S08]  /*0150*/  LDC.64 R4, c[0x0][0x3a0] ;  /* 0x0000e800ff047b82 */ /* 0x000e300000000a00 */
[----:B------:R-:W1:Y:S08]  /*0160*/  LDC.64 R8, c[0x0][0x3a8] ;  /* 0x0000ea00ff087b82 */ /* 0x000e700000000a00 */
[----:B------:R-:W2:Y:S01]  /*0170*/  LDC.64 R6, c[0x0][0x390] ;  /* 0x0000e400ff067b82 */ /* 0x000ea20000000a00 */
[----:B0-----:R-:W-:-:S07]  /*0180*/  IMAD.WIDE R4, R2, 0x4, R4 ;  /* 0x0000000402047825 */ /* 0x001fce00078e0204 */
[----:B------:R-:W0:Y:S01]  /*0190*/  LDC.64 R10, c[0x0][0x398] ;  /* 0x0000e600ff0a7b82 */ /* 0x000e220000000a00 */
[----:B------:R-:W2:Y:S01]  /*01a0*/  LDG.E R5, desc[UR4][R4.64] ;  /* 0x0000000404057981 */ /* 0x000ea2000c1e1900 */
[----:B-1----:R-:W-:-:S06]  /*01b0*/  IMAD.WIDE R8, R2, 0x4, R8 ;  /* 0x0000000402087825 */ /* 0x002fcc00078e0208 */
[----:B------:R-:W1:Y:S01]  /*01c0*/  LDC.64 R12, c[0x0][0x3b0] ;  /* 0x0000ec00ff0c7b82 */ /* 0x000e620000000a00 */
[----:B------:R-:W3:Y:S01]  /*01d0*/  LDG.E R9, desc[UR4][R8.64] ;  /* 0x0000000408097981 */ /* 0x000ee2000c1e1900 */
[----:B--2---:R-:W-:-:S06]  /*01e0*/  IMAD.WIDE R6, R5, 0x4, R6 ;  /* 0x0000000405067825 */ /* 0x004fcc00078e0206 */
[----:B------:R-:W2:Y:S01]  /*01f0*/  LDG.E R6, desc[UR4][R6.64] ;  /* 0x0000000406067981 */ /* 0x000ea2000c1e1900 */
[----:B0-----:R-:W-:-:S04]  /*0200*/  IMAD.WIDE R10, R2, 0x4, R10 ;  /* 0x00000004020a7825 */ /* 0x001fc800078e020a */
[----:B-1----:R-:W-:Y:S01]  /*0210*/  IMAD.WIDE R2, R2, 0x4, R12 ;  /* 0x0000000402027825 */ /* 0x002fe200078e020c */
[----:B---3--:R-:W-:Y:S01]  /*0220*/  STG.E desc[UR4][R10.64], R9 ;  /* 0x000000090a007986 */ /* 0x008fe2000c101904 */
[----:B--2---:R-:W-:-:S05]  /*0230*/  IADD3 R5, PT, PT, R6, R9, RZ ;  /* 0x0000000906057210 */ /* 0x004fca0007ffe0ff */
[----:B------:R-:W-:Y:S01]  /*0240*/  STG.E desc[UR4][R2.64], R5 ;  /* 0x0000000502007986 */ /* 0x000fe2000c101904 */
[----:B------:R-:W-:Y:S05]  /*0250*/  EXIT ;  /* 0x000000000000794d */ /* 0x000fea0003800000 */
.L_x_2:
[----:B------:R-:W-:-:S04]  /*0260*/  MOV R4, 0xfffffffe ;  /* 0xfffffffe00047802 */ /* 0x000fc80000000f00 */
[----:B------:R-:W-:-:S04]  /*0270*/  VIADDMNMX.U32 R4, R3, R4, 0x3, PT ;  /* 0x0000000303047446 */ /* 0x000fc80003800004 */
[----:B------:R-:W-:-:S04]  /*0280*/  SHF.L.U32 R6, R4, 0x2, RZ ;  /* 0x0000000204067819 */ /* 0x000fc800000006ff */
[----:B------:R-:W0:Y:S02]  /*0290*/  LDC R4, c[0x2][R6+0xc] ;  /* 0x0080030006047b82 */ /* 0x000e240000000800 */
[----:B0-----:R-:W-:-:S04]  /*02a0*/  SHF.R.S32.HI R5, RZ, 0x1f, R4 ;  /* 0x0000001fff057819 */ /* 0x001fc80000011404 */
.L_x_24:
[----:B------:R-:W-:Y:S05]  /*02b0*/  BRX R4 -0x2c0                                (*"BRANCH_TARGETS .L_x_25,.L_x_26,.L_x_27,.L_x_23"*) ;  /* 0xfffffffc04507949 */ /* 0x000fea000383ffff */
.L_x_27:
[----:B------:R-:W0:Y:S08]  /*02c0*/  LDC.64 R4, c[0x0][0x3a0] ;  /* 0x0000e800ff047b82 */ /* 0x000e300000000a00 */
[----:B------:R-:W1:Y:S08]  /*02d0*/  LDC.64 R18, c[0x0][0x390] ;  /* 0x0000e400ff127b82 */ /* 0x000e700000000a00 */
[----:B------:R-:W2:Y:S01]  /*02e0*/  LDC.64 R20, c[0x0][0x3a8] ;  /* 0x0000ea00ff147b82 */ /* 0x000ea20000000a00 */
[----:B0-----:R-:W-:-:S05]  /*02f0*/  IMAD.WIDE R4, R2, 0x4, R4 ;  /* 0x0000000402047825 */ /* 0x001fca00078e0204 */
[----:B------:R-:W1:Y:S01]  /*0300*/  LDG.E R7, desc[UR4][R4.64] ;  /* 0x0000000404077981 */ /* 0x000e62000c1e1900 */
[----:B------:R-:W-:-:S05]  /*0310*/  IMAD.WIDE R8, R0, 0x4, R4 ;  /* 0x0000000400087825 */ /* 0x000fca00078e0204 */
[----:B------:R-:W3:Y:S01]  /*0320*/  LDG.E R11, desc[UR4][R8.64] ;  /* 0x00000004080b7981 */ /* 0x000ee2000c1e1900 */
[----:B------:R-:W-:-:S05]  /*0330*/  IMAD.WIDE R12, R0, 0x4, R8 ;  /* 0x00000004000c7825 */ /* 0x000fca00078e0208 */
[----:B------:R0:W4:Y:S01]  /*0340*/  LDG.E R15, desc[UR4][R12.64] ;  /* 0x000000040c0f7981 */ /* 0x000122000c1e1900 */
[----:B------:R-:W-:-:S06]  /*0350*/  IMAD.WIDE R16, R0, 0x4, R12 ;  /* 0x0000000400107825 */ /* 0x000fcc00078e020c */
[----:B------:R-:W5:Y:S01]  /*0360*/  LDG.E R17, desc[UR4][R16.64] ;  /* 0x0000000410117981 */ /* 0x000f62000c1e1900 */
[----:B0-----:R-:W0:Y:S01]  /*0370*/  LDC.64 R12, c[0x0][0x3b0] ;  /* 0x0000ec00ff0c7b82 */ /* 0x001e220000000a00 */
[----:B-1----:R-:W-:-:S05]  /*0380*/  IMAD.WIDE R6, R7, 0x4, R18 ;  /* 0x0000000407067825 */ /* 0x002fca00078e0212 */
[----:B------:R0:W2:Y:S01]  /*0390*/  LDG.E R3, desc[UR4][R6.64] ;  /* 0x0000000406037981 */ /* 0x0000a2000c1e1900 */
[----:B---3--:R-:W-:-:S05]  /*03a0*/  IMAD.WIDE R10, R11, 0x4, R18 ;  /* 0x000000040b0a7825 */ /* 0x008fca00078e0212 */
[----:B------:R1:W3:Y:S01]  /*03b0*/  LDG.E R4, desc[UR4][R10.64] ;  /* 0x000000040a047981 */ /* 0x0002e2000c1e1900 */
[----:B----4-:R-:W-:-:S06]  /*03c0*/  IMAD.WIDE R14, R15, 0x4, R18 ;  /* 0x000000040f0e7825 */ /* 0x010fcc00078e0212 */
[----:B------:R-:W3:Y:S01]  /*03d0*/  LDG.E R14, desc[UR4][R14.64] ;  /* 0x000000040e0e7981 */ /* 0x000ee2000c1e1900 */
[----:B-----5:R-:W-:Y:S02]  /*03e0*/  IMAD.WIDE R8, R17, 0x4, R18 ;  /* 0x0000000411087825 */ /* 0x020fe400078e0212 */
[----:B------:R-:W1:Y:S02]  /*03f0*/  LDC.64 R16, c[0x0][0x398] ;  /* 0x0000e600ff107b82 */ /* 0x000e640000000a00 */
[C---:B--2---:R-:W-:Y:S01]  /*0400*/  IMAD.WIDE R18, R2.reuse, 0x4, R20 ;  /* 0x0000000402127825 */ /* 0x044fe200078e0214 */
[----:B------:R-:W2:Y:S05]  /*0410*/  LDG.E R5, desc[UR4][R8.64] ;  /* 0x0000000408057981 */ /* 0x000eaa000c1e1900 */
[----:B------:R-:W2:Y:S01]  /*0420*/  LDG.E R18, desc[UR4][R18.64] ;  /* 0x0000000412127981 */ /* 0x000ea2000c1e1900 */
[----:B0-----:R-:W-:-:S04]  /*0430*/  IMAD.WIDE R6, R2, 0x4, R12 ;  /* 0x0000000402067825 */ /* 0x001fc800078e020c */
[----:B-1----:R-:W-:Y:S01]  /*0440*/  IMAD.WIDE R10, R2, 0x4, R16 ;  /* 0x00000004020a7825 */ /* 0x002fe200078e0210 */
[----:B---3--:R-:W-:-:S04]  /*0450*/  IADD3 R20, PT, PT, R14, R4, R3 ;  /* 0x000000040e147210 */ /* 0x008fc80007ffe003 */
[----:B--2---:R-:W-:-:S04]  /*0460*/  IADD3 R20, PT, PT, R18, R20, R5 ;  /* 0x0000001412147210 */ /* 0x004fc80007ffe005 */
[----:B------:R-:W-:Y:S01]  /*0470*/  IADD3 R17, PT, PT, -R3, R20, RZ ;  /* 0x0000001403117210 */ /* 0x000fe20007ffe1ff */
[----:B------:R-:W-:Y:S04]  /*0480*/  STG.E desc[UR4][R6.64], R20 ;  /* 0x0000001406007986 */ /* 0x000fe8000c101904 */
[----:B------:R-:W-:Y:S04]  /*0490*/  STG.E desc[UR4][R10.64], R17 ;  /* 0x000000110a007986 */ /* 0x000fe8000c101904 */
[----:B------:R-:W2:Y:S01]  /*04a0*/  LDG.E R9, desc[UR4][R6.64] ;  /* 0x0000000406097981 */ /* 0x000ea2000c1e1900 */
[----:B------:R-:W-:Y:S01]  /*04b0*/  IMAD.WIDE R2, R0, 0x4, R10 ;  /* 0x0000000400027825 */ /* 0x000fe200078e020a */
[----:B--2---:R-:W-:-:S05]  /*04c0*/  IADD3 R15, PT, PT, -R4, R9, RZ ;  /* 0x00000009040f7210 */ /* 0x004fca0007ffe1ff */
        /* <DEDUP_REMOVED lines=8> */
[----:B------:R-:W-:Y:S01]  /*0550*/  STG.E desc[UR4][R12.64], R5 ;  /* 0x000000050c007986 */ /* 0x000fe2000c101904 */
[----:B------:R-:W-:Y:S05]  /*0560*/  EXIT ;  /* 0x000000000000794d */ /* 0x000fea0003800000 */
.L_x_25:
[----:B------:R-:W0:Y:S08]  /*0570*/  LDC.64 R6, c[0x0][0x3a0] ;  /* 0x0000e800ff067b82 */ /* 0x000e300000000a00 */
[----:B------:R-:W1:Y:S08]  /*0580*/  LDC.64 R8, c[0x0][0x390] ;  /* 0x0000e400ff087b82 */ /* 0x000e700000000a00 */
[----:B------:R-:W2:Y:S01]  /*0590*/  LDC.64 R4, c[0x0][0x3a8] ;  /* 0x0000ea00ff047b82 */ /* 0x000ea20000000a00 */
[----:B0-----:R-:W-:-:S07]  /*05a0*/  IMAD.WIDE R6, R2, 0x4, R6 ;  /* 0x0000000402067825 */ /* 0x001fce00078e0206 */
[----:B------:R-:W0:Y:S01]  /*05b0*/  LDC.64 R14, c[0x0][0x398] ;  /* 0x0000e600ff0e7b82 */ /* 0x000e220000000a00 */
[----:B------:R-:W-:Y:S02]  /*05c0*/  IMAD.WIDE R10, R0, 0x4, R6 ;  /* 0x00000004000a7825 */ /* 0x000fe400078e0206 */
[----:B------:R-:W3:Y:S04]  /*05d0*/  LDG.E R7, desc[UR4][R6.64] ;  /* 0x0000000406077981 */ /* 0x000ee8000c1e1900 */
[----:B------:R-:W1:Y:S01]  /*05e0*/  LDG.E R11, desc[UR4][R10.64] ;  /* 0x000000040a0b7981 */ /* 0x000e62000c1e1900 */
[----:B--2---:R-:W-:-:S05]  /*05f0*/  IMAD.WIDE R4, R2, 0x4, R4 ;  /* 0x0000000402047825 */ /* 0x004fca00078e0204 */
[----:B------:R-:W2:Y:S01]  /*0600*/  LDG.E R3, desc[UR4][R4.64] ;  /* 0x0000000404037981 */ /* 0x000ea2000c1e1900 */
[--C-:B-1----:R-:W-:Y:S02]  /*0610*/  IMAD.WIDE R12, R11, 0x4, R8.reuse ;  /* 0x000000040b0c7825 */ /* 0x102fe400078e0208 */
[----:B------:R-:W1:Y:S04]  /*0620*/  LDC.64 R10, c[0x0][0x3b0] ;  /* 0x0000ec00ff0a7b82 */ /* 0x000e680000000a00 */
[----:B------:R-:W2:Y:S01]  /*0630*/  LDG.E R12, desc[UR4][R12.64] ;  /* 0x000000040c0c7981 */ /* 0x000ea2000c1e1900 */
[----:B---3--:R-:W-:-:S04]  /*0640*/  IMAD.WIDE R8, R7, 0x4, R8 ;  /* 0x0000000407087825 */ /* 0x008fc800078e0208 */
[----:B0-----:R-:W-:Y:S02]  /*0650*/  IMAD.WIDE R14, R2, 0x4, R14 ;  /* 0x00000004020e7825 */ /* 0x001fe400078e020e */
[----:B------:R-:W3:Y:S01]  /*0660*/  LDG.E R8, desc[UR4][R8.64] ;  /* 0x0000000408087981 */ /* 0x000ee2000c1e1900 */
[----:B--2---:R-:W-:-:S05]  /*0670*/  IADD3 R17, PT, PT, R12, R3, RZ ;  /* 0x000000030c117210 */ /* 0x004fca0007ffe0ff */
[----:B------:R-:W-:Y:S04]  /*0680*/  STG.E desc[UR4][R14.64], R17 ;  /* 0x000000110e007986 */ /* 0x000fe8000c101904 */
[----:B------:R-:W3:Y:S01]  /*0690*/  LDG.E R3, desc[UR4][R4.64] ;  /* 0x0000000404037981 */ /* 0x000ee2000c1e1900 */
[----:B-1----:R-:W-:Y:S01]  /*06a0*/  IMAD.WIDE R6, R2, 0x4, R10 ;  /* 0x0000000402067825 */ /* 0x002fe200078e020a */
[----:B---3--:R-:W-:-:S03]  /*06b0*/  IADD3 R19, PT, PT, R8, R3, RZ ;  /* 0x0000000308137210 */ /* 0x008fc60007ffe0ff */
[----:B------:R-:W-:Y:S01]  /*06c0*/  IMAD.WIDE R2, R0, 0x4, R14 ;  /* 0x0000000400027825 */ /* 0x000fe200078e020e */
[----:B------:R-:W-:-:S04]  /*06d0*/  IADD3 R11, PT, PT, R12, R19, RZ ;  /* 0x000000130c0b7210 */ /* 0x000fc80007ffe0ff */
[----:B------:R-:W-:Y:S04]  /*06e0*/  STG.E desc[UR4][R2.64], R19 ;  /* 0x0000001302007986 */ /* 0x000fe8000c101904 */
[----:B------:R-:W-:Y:S01]  /*06f0*/  STG.E desc[UR4][R6.64], R11 ;  /* 0x0000000b06007986 */ /* 0x000fe2000c101904 */
[----:B------:R-:W-:Y:S05]  /*0700*/  EXIT ;  /* 0x000000000000794d */ /* 0x000fea0003800000 */
.L_x_26:
[----:B------:R-:W0:Y:S08]  /*0710*/  LDC.64 R4, c[0x0][0x3a0] ;  /* 0x0000e800ff047b82 */ /* 0x000e300000000a00 */
[----:B------:R-:W1:Y:S08]  /*0720*/  LDC.64 R14, c[0x0][0x390] ;  /* 0x0000e400ff0e7b82 */ /* 0x000e700000000a00 */
[----:B------:R-:W2:Y:S01]  /*0730*/  LDC.64 R16, c[0x0][0x3a8] ;  /* 0x0000ea00ff107b82 */ /* 0x000ea20000000a00 */
[----:B0-----:R-:W-:-:S05]  /*0740*/  IMAD.WIDE R4, R2, 0x4, R4 ;  /* 0x0000000402047825 */ /* 0x001fca00078e0204 */
[----:B------:R0:W1:Y:S01]  /*0750*/  LDG.E R7, desc[UR4][R4.64] ;  /* 0x0000000404077981 */ /* 0x000062000c1e1900 */
[----:B------:R-:W-:-:S05]  /*0760*/  IMAD.WIDE R8, R0, 0x4, R4 ;  /* 0x0000000400087825 */ /* 0x000fca00078e0204 */
[----:B------:R3:W4:Y:S01]  /*0770*/  LDG.E R11, desc[UR4][R8.64] ;  /* 0x00000004080b7981 */ /* 0x000722000c1e1900 */
[----:B------:R-:W-:Y:S01]  /*0780*/  IMAD.WIDE R12, R0, 0x4, R8 ;  /* 0x00000004000c7825 */ /* 0x000fe200078e0208 */
[----:B0-----:R-:W0:Y:S05]  /*0790*/  LDC.64 R4, c[0x0][0x3b0] ;  /* 0x0000ec00ff047b82 */ /* 0x001e2a0000000a00 */
[----:B------:R-:W5:Y:S01]  /*07a0*/  LDG.E R13, desc[UR4][R12.64] ;  /* 0x000000040c0d7981 */ /* 0x000f62000c1e1900 */
[----:B--2---:R-:W-:Y:S02]  /*07b0*/  IMAD.WIDE R16, R2, 0x4, R16 ;  /* 0x0000000402107825 */ /* 0x004fe400078e0210 */
[----:B---3--:R-:W2:Y:S04]  /*07c0*/  LDC.64 R8, c[0x0][0x398] ;  /* 0x0000e600ff087b82 */ /* 0x008ea80000000a00 */
[----:B------:R-:W3:Y:S01]  /*07d0*/  LDG.E R16, desc[UR4][R16.64] ;  /* 0x0000000410107981 */ /* 0x000ee2000c1e1900 */
[----:B-1----:R-:W-:-:S04]  /*07e0*/  IMAD.WIDE R6, R7, 0x4, R14 ;  /* 0x0000000407067825 */ /* 0x002fc800078e020e */
[--C-:B----4-:R-:W-:Y:S02]  /*07f0*/  IMAD.WIDE R10, R11, 0x4, R14.reuse ;  /* 0x000000040b0a7825 */ /* 0x110fe400078e020e */
[----:B------:R-:W4:Y:S04]  /*0800*/  LDG.E R6, desc[UR4][R6.64] ;  /* 0x0000000406067981 */ /* 0x000f28000c1e1900 */
[----:B------:R-:W4:Y:S01]  /*0810*/  LDG.E R11, desc[UR4][R10.64] ;  /* 0x000000040a0b7981 */ /* 0x000f22000c1e1900 */
[----:B-----5:R-:W-:-:S06]  /*0820*/  IMAD.WIDE R14, R13, 0x4, R14 ;  /* 0x000000040d0e7825 */ /* 0x020fcc00078e020e */
[----:B------:R-:W4:Y:S01]  /*0830*/  LDG.E R14, desc[UR4][R14.64] ;  /* 0x000000040e0e7981 */ /* 0x000f22000c1e1900 */
[----:B0-----:R-:W-:Y:S01]  /*0840*/  IMAD.WIDE R4, R2, 0x4, R4 ;  /* 0x0000000402047825 */ /* 0x001fe200078e0204 */
[----:B----4-:R-:W-:-:S04]  /*0850*/  IADD3 R3, PT, PT, R14, R11, R6 ;  /* 0x0000000b0e037210 */ /* 0x010fc80007ffe006 */
[----:B---3--:R-:W-:Y:S01]  /*0860*/  IADD3 R13, PT, PT, R16, R3, RZ ;  /* 0x00000003100d7210 */ /* 0x008fe20007ffe0ff */
[----:B--2---:R-:W-:-:S03]  /*0870*/  IMAD.WIDE R2, R2, 0x4, R8 ;  /* 0x0000000402027825 */ /* 0x004fc600078e0208 */
        /* <DEDUP_REMOVED lines=12> */
.L_x_23:
[----:B------:R-:W-:Y:S05]  /*0940*/  BSYNC.RELIABLE B1 ;  /* 0x0000000000017941 */ /* 0x000fea0003800100 */
.L_x_1:
[----:B------:R-:W0:Y:S02]  /*0950*/  LDC.64 R4, c[0x0][0x3a8] ;  /* 0x0000ea00ff047b82 */ /* 0x000e240000000a00 */
[----:B0-----:R-:W-:-:S05]  /*0960*/  IMAD.WIDE R4, R2, 0x4, R4 ;  /* 0x0000000402047825 */ /* 0x001fca00078e0204 */
[----:B------:R0:W5:Y:S01]  /*0970*/  LDG.E R7, desc[UR4][R4.64] ;  /* 0x0000000404077981 */ /* 0x000162000c1e1900 */
[----:B------:R-:W-:Y:S01]  /*0980*/  ISETP.GE.AND P0, PT, R3, 0x1, PT ;  /* 0x000000010300780c */ /* 0x000fe20003f06270 */
[----:B------:R-:W-:-:S12]  /*0990*/  BSSY.RECONVERGENT B0, `(.L_x_3) ;  /* 0x00000b1000007945 */ /* 0x000fd80003800200 */
[----:B0-----:R-:W-:Y:S05]  /*09a0*/  @!P0 BRA `(.L_x_4) ;  /* 0x0000000800bc8947 */ /* 0x001fea0003800000 */
[C---:B------:R-:W-:Y:S01]  /*09b0*/  ISETP.GE.U32.AND P1, PT, R3.reuse, 0x10, PT ;  /* 0x000000100300780c */ /* 0x040fe20003f26070 */
[----:B------:R-:W-:Y:S01]  /*09c0*/  BSSY.RECONVERGENT B3, `(.L_x_5) ;  /* 0x0000056000037945 */ /* 0x000fe20003800200 */
[----:B------:R-:W-:Y:S02]  /*09d0*/  LOP3.LUT R5, R3, 0xf, RZ, 0xc0, !PT ;  /* 0x0000000f03057812 */ /* 0x000fe400078ec0ff */
[----:B------:R-:W-:Y:S02]  /*09e0*/  MOV R6, R2 ;  /* 0x0000000200067202 */ /* 0x000fe40000000f00 */
[----:B------:R-:W-:-:S07]  /*09f0*/  ISETP.NE.AND P0, PT, R5, RZ, PT ;  /* 0x000000ff0500720c */ /* 0x000fce0003f05270 */
[----:B------:R-:W-:Y:S06]  /*0a00*/  @!P1 BRA `(.L_x_6) ;  /* 0x0000000400449947 */ /* 0x000fec0003800000 */
[----:B------:R-:W-:Y:S02]  /*0a10*/  LOP3.LUT R4, R3, 0x7ffffff0, RZ, 0xc0, !PT ;  /* 0x7ffffff003047812 */ /* 0x000fe400078ec0ff */
[----:B------:R-:W-:Y:S02]  /*0a20*/  MOV R6, R2 ;  /* 0x0000000200067202 */ /* 0x000fe40000000f00 */
[----:B------:R-:W-:-:S07]  /*0a30*/  IADD3 R4, PT, PT, -R4, RZ, RZ ;  /* 0x000000ff04047210 */ /* 0x000fce0007ffe1ff */
.L_x_7:
[----:B------:R-:W0:Y:S08]  /*0a40*/  LDC.64 R8, c[0x0][0x3a0] ;  /* 0x0000e800ff087b82 */ /* 0x000e300000000a00 */
[----:B------:R-:W1:Y:S01]  /*0a50*/  LDC.64 R14, c[0x0][0x390] ;  /* 0x0000e400ff0e7b82 */ /* 0x000e620000000a00 */
[----:B0-----:R-:W-:-:S05]  /*0a60*/  IMAD.WIDE R8, R6, 0x4, R8 ;  /* 0x0000000406087825 */ /* 0x001fca00078e0208 */
[----:B------:R-:W1:Y:S01]  /*0a70*/  LDG.E R19, desc[UR4][R8.64] ;  /* 0x0000000408137981 */ /* 0x000e62000c1e1900 */
[----:B------:R-:W-:-:S05]  /*0a80*/  IMAD.WIDE R10, R0, 0x4, R8 ;  /* 0x00000004000a7825 */ /* 0x000fca00078e0208 */
[----:B------:R-:W2:Y:S01]  /*0a90*/  LDG.E R27, desc[UR4][R10.64] ;  /* 0x000000040a1b7981 */ /* 0x000ea2000c1e1900 */
[----:B------:R-:W-:-:S05]  /*0aa0*/  IMAD.WIDE R28, R0, 0x4, R10 ;  /* 0x00000004001c7825 */ /* 0x000fca00078e020a */
[----:B------:R0:W3:Y:S02]  /*0ab0*/  LDG.E R23, desc[UR4][R28.64] ;  /* 0x000000041c177981 */ /* 0x0000e4000c1e1900 */
[----:B0-----:R-:W-:-:S05]  /*0ac0*/  IMAD.WIDE R28, R0, 0x4, R28 ;  /* 0x00000004001c7825 */ /* 0x001fca00078e021c */
[----:B------:R-:W4:Y:S01]  /*0ad0*/  LDG.E R22, desc[UR4][R28.64] ;  /* 0x000000041c167981 */ /* 0x000f22000c1e1900 */
[----:B------:R-:W-:-:S05]  /*0ae0*/  IMAD.WIDE R8, R0, 0x4, R28 ;  /* 0x0000000400087825 */ /* 0x000fca00078e021c */
[----:B------:R-:W4:Y:S01]  /*0af0*/  LDG.E R21, desc[UR4][R8.64] ;  /* 0x0000000408157981 */ /* 0x000f22000c1e1900 */
[----:B------:R-:W-:-:S05]  /*0b00*/  IMAD.WIDE R16, R0, 0x4, R8 ;  /* 0x0000000400107825 */ /* 0x000fca00078e0208 */
[----:B------:R0:W4:Y:S02]  /*0b10*/  LDG.E R20, desc[UR4][R16.64] ;  /* 0x0000000410147981 */ /* 0x000124000c1e1900 */
[----:B0-----:R-:W-:-:S04]  /*0b20*/  IMAD.WIDE R16, R0, 0x4, R16 ;  /* 0x0000000400107825 */ /* 0x001fc800078e0210 */
[----:B-1----:R-:W-:-:S05]  /*0b30*/  IMAD.WIDE R18, R19, 0x4, R14 ;  /* 0x0000000413127825 */ /* 0x002fca00078e020e */
[----:B------:R-:W4:Y:S01]  /*0b40*/  LDG.E R24, desc[UR4][R18.64] ;  /* 0x0000000412187981 */ /* 0x000f22000c1e1900 */
[----:B--2---:R-:W-:-:S05]  /*0b50*/  IMAD.WIDE R26, R27, 0x4, R14 ;  /* 0x000000041b1a7825 */ /* 0x004fca00078e020e */
[----:B------:R-:W2:Y:S04]  /*0b60*/  LDG.E R25, desc[UR4][R26.64] ;  /* 0x000000041a197981 */ /* 0x000ea8000c1e1900 */
[----:B------:R0:W2:Y:S02]  /*0b70*/  LDG.E R19, desc[UR4][R16.64] ;  /* 0x0000000410137981 */ /* 0x0000a4000c1e1900 */
[----:B0-----:R-:W-:-:S05]  /*0b80*/  IMAD.WIDE R16, R0, 0x4, R16 ;  /* 0x0000000400107825 */ /* 0x001fca00078e0210 */
[----:B------:R0:W2:Y:S02]  /*0b90*/  LDG.E R18, desc[UR4][R16.64] ;  /* 0x0000000410127981 */ /* 0x0000a4000c1e1900 */
[----:B0-----:R-:W-:-:S05]  /*0ba0*/  IMAD.WIDE R16, R0, 0x4, R16 ;  /* 0x0000000400107825 */ /* 0x001fca00078e0210 */
[----:B------:R0:W2:Y:S02]  /*0bb0*/  LDG.E R11, desc[UR4][R16.64] ;  /* 0x00000004100b7981 */ /* 0x0000a4000c1e1900 */
[----:B0-----:R-:W-:-:S05]  /*0bc0*/  IMAD.WIDE R16, R0, 0x4, R16 ;  /* 0x0000000400107825 */ /* 0x001fca00078e0210 */
[----:B------:R0:W2:Y:S02]  /*0bd0*/  LDG.E R10, desc[UR4][R16.64] ;  /* 0x00000004100a7981 */ /* 0x0000a4000c1e1900 */
[----:B0-----:R-:W-:-:S05]  /*0be0*/  IMAD.WIDE R16, R0, 0x4, R16 ;  /* 0x0000000400107825 */ /* 0x001fca00078e0210 */
[----:B------:R0:W2:Y:S01]  /*0bf0*/  LDG.E R9, desc[UR4][R16.64] ;  /* 0x0000000410097981 */ /* 0x0000a2000c1e1900 */
[----:B---3--:R-:W-:-:S04]  /*0c00*/  IMAD.WIDE R28, R23, 0x4, R14 ;  /* 0x00000004171c7825 */ /* 0x008fc800078e020e */
[----:B----4-:R-:W-:-:S04]  /*0c10*/  IMAD.WIDE R22, R22, 0x4, R14 ;  /* 0x0000000416167825 */ /* 0x010fc800078e020e */
[C---:B0-----:R-:W-:Y:S02]  /*0c20*/  IMAD.WIDE R16, R0.reuse, 0x4, R16 ;  /* 0x0000000400107825 */ /* 0x041fe400078e0210 */
[----:B------:R-:W3:Y:S04]  /*0c30*/  LDG.E R23, desc[UR4][R22.64] ;  /* 0x0000000416177981 */ /* 0x000ee8000c1e1900 */
[----:B------:R0:W4:Y:S02]  /*0c40*/  LDG.E R8, desc[UR4][R16.64] ;  /* 0x0000000410087981 */ /* 0x000124000c1e1900 */
[----:B0-----:R-:W-:-:S05]  /*0c50*/  IMAD.WIDE R16, R0, 0x4, R16 ;  /* 0x0000000400107825 */ /* 0x001fca00078e0210 */
[----:B------:R0:W3:Y:S02]  /*0c60*/  LDG.E R26, desc[UR4][R16.64] ;  /* 0x00000004101a7981 */ /* 0x0000e4000c1e1900 */
[----:B0-----:R-:W-:Y:S01]  /*0c70*/  IMAD.WIDE R16, R0, 0x4, R16 ;  /* 0x0000000400107825 */ /* 0x001fe200078e0210 */
[----:B--2--5:R-:W-:Y:S02]  /*0c80*/  IADD3 R7, PT, PT, R25, R24, R7 ;  /* 0x0000001819077210 */ /* 0x024fe40007ffe007 */
[----:B------:R0:W2:Y:S04]  /*0c90*/  LDG.E R24, desc[UR4][R28.64] ;  /* 0x000000041c187981 */ /* 0x0000a8000c1e1900 */
[----:B------:R-:W2:Y:S01]  /*0ca0*/  LDG.E R25, desc[UR4][R16.64] ;  /* 0x0000000410197981 */ /* 0x000ea2000c1e1900 */
[----:B0-----:R-:W-:-:S04]  /*0cb0*/  IMAD.WIDE R28, R21, 0x4, R14 ;  /* 0x00000004151c7825 */ /* 0x001fc800078e020e */
[--C-:B------:R-:W-:Y:S01]  /*0cc0*/  IMAD.WIDE R20, R20, 0x4, R14.reuse ;  /* 0x0000000414147825 */ /* 0x100fe200078e020e */
[----:B------:R0:W2:Y:S05]  /*0cd0*/  LDG.E R22, desc[UR4][R28.64] ;  /* 0x000000041c167981 */ /* 0x0000aa000c1e1900 */
[----:B------:R-:W2:Y:S01]  /*0ce0*/  LDG.E R21, desc[UR4][R20.64] ;  /* 0x0000000414157981 */ /* 0x000ea2000c1e1900 */
[----:B0-----:R-:W-:-:S04]  /*0cf0*/  IMAD.WIDE R28, R19, 0x4, R14 ;  /* 0x00000004131c7825 */ /* 0x001fc800078e020e */
[--C-:B------:R-:W-:Y:S01]  /*0d00*/  IMAD.WIDE R18, R18, 0x4, R14.reuse ;  /* 0x0000000412127825 */ /* 0x100fe200078e020e */
[----:B------:R0:W2:Y:S05]  /*0d10*/  LDG.E R20, desc[UR4][R28.64] ;  /* 0x000000041c147981 */ /* 0x0000aa000c1e1900 */
[----:B------:R-:W2:Y:S01]  /*0d20*/  LDG.E R19, desc[UR4][R18.64] ;  /* 0x0000000412137981 */ /* 0x000ea2000c1e1900 */
[----:B0-----:R-:W-:-:S05]  /*0d30*/  IMAD.WIDE R28, R11, 0x4, R14 ;  /* 0x000000040b1c7825 */ /* 0x001fca00078e020e */
[----:B------:R0:W2:Y:S01]  /*0d40*/  LDG.E R18, desc[UR4][R28.64] ;  /* 0x000000041c127981 */ /* 0x0000a2000c1e1900 */
[----:B------:R-:W-:-:S04]  /*0d50*/  IMAD.WIDE R10, R10, 0x4, R14 ;  /* 0x000000040a0a7825 */ /* 0x000fc800078e020e */
[----:B------:R-:W-:Y:S02]  /*0d60*/  IMAD.WIDE R16, R0, 0x4, R16 ;  /* 0x0000000400107825 */ /* 0x000fe400078e0210 */
[----:B------:R-:W2:Y:S02]  /*0d70*/  LDG.E R11, desc[UR4][R10.64] ;  /* 0x000000040a0b7981 */ /* 0x000ea4000c1e1900 */
[----:B0-----:R-:W-:-:S05]  /*0d80*/  IMAD.WIDE R28, R9, 0x4, R14 ;  /* 0x00000004091c7825 */ /* 0x001fca00078e020e */
[----:B------:R-:W2:Y:S04]  /*0d90*/  LDG.E R10, desc[UR4][R28.64] ;  /* 0x000000041c0a7981 */ /* 0x000ea8000c1e1900 */
[----:B------:R0:W2:Y:S02]  /*0da0*/  LDG.E R29, desc[UR4][R16.64] ;  /* 0x00000004101d7981 */ /* 0x0000a4000c1e1900 */
[----:B0-----:R-:W-:-:S05]  /*0db0*/  IMAD.WIDE R16, R0, 0x4, R16 ;  /* 0x0000000400107825 */ /* 0x001fca00078e0210 */
[----:B------:R-:W2:Y:S01]  /*0dc0*/  LDG.E R28, desc[UR4][R16.64] ;  /* 0x00000004101c7981 */ /* 0x000ea2000c1e1900 */
[----:B----4-:R-:W-:-:S04]  /*0dd0*/  IMAD.WIDE R8, R8, 0x4, R14 ;  /* 0x0000000408087825 */ /* 0x010fc800078e020e */
[--C-:B---3--:R-:W-:Y:S02]  /*0de0*/  IMAD.WIDE R26, R26, 0x4, R14.reuse ;  /* 0x000000041a1a7825 */ /* 0x108fe400078e020e */
[----:B------:R-:W3:Y:S04]  /*0df0*/  LDG.E R9, desc[UR4][R8.64] ;  /* 0x0000000408097981 */ /* 0x000ee8000c1e1900 */
[----:B------:R2:W4:Y:S02]  /*0e00*/  LDG.E R8, desc[UR4][R26.64] ;  /* 0x000000041a087981 */ /* 0x000524000c1e1900 */
[----:B--2---:R-:W-:-:S05]  /*0e10*/  IMAD.WIDE R26, R25, 0x4, R14 ;  /* 0x00000004191a7825 */ /* 0x004fca00078e020e */
[----:B------:R-:W4:Y:S01]  /*0e20*/  LDG.E R25, desc[UR4][R26.64] ;  /* 0x000000041a197981 */ /* 0x000f22000c1e1900 */
[----:B------:R-:W-:-:S04]  /*0e30*/  IMAD.WIDE R16, R29, 0x4, R14 ;  /* 0x000000041d107825 */ /* 0x000fc800078e020e */
[----:B------:R-:W-:Y:S02]  /*0e40*/  IMAD.WIDE R14, R28, 0x4, R14 ;  /* 0x000000041c0e7825 */ /* 0x000fe400078e020e */
[----:B------:R-:W2:Y:S04]  /*0e50*/  LDG.E R28, desc[UR4][R16.64] ;  /* 0x00000004101c7981 */ /* 0x000ea8000c1e1900 */
[----:B------:R-:W2:Y:S01]  /*0e60*/  LDG.E R14, desc[UR4][R14.64] ;  /* 0x000000040e0e7981 */ /* 0x000ea2000c1e1900 */
[----:B------:R-:W-:Y:S02]  /*0e70*/  IADD3 R7, PT, PT, R23, R24, R7 ;  /* 0x0000001817077210 */ /* 0x000fe40007ffe007 */
[----:B------:R-:W-:Y:S02]  /*0e80*/  IADD3 R4, PT, PT, R4, 0x10, RZ ;  /* 0x0000001004047810 */ /* 0x000fe40007ffe0ff */
[----:B------:R-:W-:-:S02]  /*0e90*/  IADD3 R7, PT, PT, R21, R22, R7 ;  /* 0x0000001615077210 */ /* 0x000fc40007ffe007 */
[----:B------:R-:W-:Y:S02]  /*0ea0*/  ISETP.NE.AND P1, PT, R4, RZ, PT ;  /* 0x000000ff0400720c */ /* 0x000fe40003f25270 */
[----:B------:R-:W-:-:S04]  /*0eb0*/  IADD3 R7, PT, PT, R19, R20, R7 ;  /* 0x0000001413077210 */ /* 0x000fc80007ffe007 */
[----:B------:R-:W-:-:S04]  /*0ec0*/  IADD3 R7, PT, PT, R11, R18, R7 ;  /* 0x000000120b077210 */ /* 0x000fc80007ffe007 */
[----:B---3--:R-:W-:Y:S02]  /*0ed0*/  IADD3 R7, PT, PT, R9, R10, R7 ;  /* 0x0000000a09077210 */ /* 0x008fe40007ffe007 */
[----:B------:R-:W-:Y:S02]  /*0ee0*/  LEA R6, R0, R6, 0x4 ;  /* 0x0000000600067211 */ /* 0x000fe400078e20ff */
[----:B----4-:R-:W-:-:S04]  /*0ef0*/  IADD3 R7, PT, PT, R25, R8, R7 ;  /* 0x0000000819077210 */ /* 0x010fc80007ffe007 */
[----:B--2---:R-:W-:Y:S01]  /*0f00*/  IADD3 R7, PT, PT, R14, R28, R7 ;  /* 0x0000001c0e077210 */ /* 0x004fe20007ffe007 */
[----:B------:R-:W-:Y:S06]  /*0f10*/  @P1 BRA `(.L_x_7) ;  /* 0xfffffff800c81947 */ /* 0x000fec000383ffff */
.L_x_6:
[----:B------:R-:W-:Y:S05]  /*0f20*/  BSYNC.RECONVERGENT B3 ;  /* 0x0000000000037941 */ /* 0x000fea0003800200 */
.L_x_5:
[----:B------:R-:W-:Y:S05]  /*0f30*/  @!P0 BRA `(.L_x_4) ;  /* 0x0000000400588947 */ /* 0x000fea0003800000 */
[----:B------:R-:W-:Y:S01]  /*0f40*/  ISETP.GE.U32.AND P0, PT, R5, 0x8, PT ;  /* 0x000000080500780c */ /* 0x000fe20003f06070 */
[----:B------:R-:W-:Y:S01]  /*0f50*/  BSSY.RECONVERGENT B3, `(.L_x_8) ;  /* 0x000002b000037945 */ /* 0x000fe20003800200 */
[----:B------:R-:W-:-:S04]  /*0f60*/  LOP3.LUT R18, R3, 0x7, RZ, 0xc0, !PT ;  /* 0x0000000703127812 */ /* 0x000fc800078ec0ff */
[----:B------:R-:W-:-:S07]  /*0f70*/  ISETP.NE.AND P1, PT, R18, RZ, PT ;  /* 0x000000ff1200720c */ /* 0x000fce0003f25270 */
[----:B------:R-:W-:Y:S06]  /*0f80*/  @!P0 BRA `(.L_x_9) ;  /* 0x00000000009c8947 */ /* 0x000fec0003800000 */
[----:B------:R-:W0:Y:S08]  /*0f90*/  LDC.64 R14, c[0x0][0x3a0] ;  /* 0x0000e800ff0e7b82 */ /* 0x000e300000000a00 */
[----:B------:R-:W1:Y:S01]  /*0fa0*/  LDC.64 R4, c[0x0][0x390] ;  /* 0x0000e400ff047b82 */ /* 0x000e620000000a00 */
[----:B0-----:R-:W-:-:S04]  /*0fb0*/  IMAD.WIDE R14, R6, 0x4, R14 ;  /* 0x00000004060e7825 */ /* 0x001fc800078e020e */
[C---:B------:R-:W-:Y:S02]  /*0fc0*/  IMAD.WIDE R8, R0.reuse, 0x4, R14 ;  /* 0x0000000400087825 */ /* 0x040fe400078e020e */
[----:B------:R-:W1:Y:S02]  /*0fd0*/  LDG.E R15, desc[UR4][R14.64] ;  /* 0x000000040e0f7981 */ /* 0x000e64000c1e1900 */
[C---:B------:R-:W-:Y:S02]  /*0fe0*/  IMAD.WIDE R10, R0.reuse, 0x4, R8 ;  /* 0x00000004000a7825 */ /* 0x040fe400078e0208 */
[----:B------:R-:W2:Y:S02]  /*0ff0*/  LDG.E R9, desc[UR4][R8.64] ;  /* 0x0000000408097981 */ /* 0x000ea4000c1e1900 */
[C---:B------:R-:W-:Y:S02]  /*1000*/  IMAD.WIDE R16, R0.reuse, 0x4, R10 ;  /* 0x0000000400107825 */ /* 0x040fe400078e020a */
[----:B------:R-:W3:Y:S02]  /*1010*/  LDG.E R11, desc[UR4][R10.64] ;  /* 0x000000040a0b7981 */ /* 0x000ee4000c1e1900 */
[----:B------:R-:W-:-:S02]  /*1020*/  IMAD.WIDE R26, R0, 0x4, R16 ;  /* 0x00000004001a7825 */ /* 0x000fc400078e0210 */
[----:B------:R-:W4:Y:S02]  /*1030*/  LDG.E R17, desc[UR4][R16.64] ;  /* 0x0000000410117981 */ /* 0x000f24000c1e1900 */
[C---:B------:R-:W-:Y:S02]  /*1040*/  IMAD.WIDE R22, R0.reuse, 0x4, R26 ;  /* 0x0000000400167825 */ /* 0x040fe400078e021a */
[----:B------:R-:W4:Y:S02]  /*1050*/  LDG.E R19, desc[UR4][R26.64] ;  /* 0x000000041a137981 */ /* 0x000f24000c1e1900 */
[C---:B------:R-:W-:Y:S02]  /*1060*/  IMAD.WIDE R24, R0.reuse, 0x4, R22 ;  /* 0x0000000400187825 */ /* 0x040fe400078e0216 */
[----:B------:R-:W4:Y:S02]  /*1070*/  LDG.E R23, desc[UR4][R22.64] ;  /* 0x0000000416177981 */ /* 0x000f24000c1e1900 */
[----:B------:R-:W-:-:S02]  /*1080*/  IMAD.WIDE R20, R0, 0x4, R24 ;  /* 0x0000000400147825 */ /* 0x000fc400078e0218 */
[----:B------:R-:W4:Y:S04]  /*1090*/  LDG.E R25, desc[UR4][R24.64] ;  /* 0x0000000418197981 */ /* 0x000f28000c1e1900 */
[----:B------:R-:W4:Y:S01]  /*10a0*/  LDG.E R21, desc[UR4][R20.64] ;  /* 0x0000000414157981 */ /* 0x000f22000c1e1900 */
[----:B-1----:R-:W-:-:S04]  /*10b0*/  IMAD.WIDE R14, R15, 0x4, R4 ;  /* 0x000000040f0e7825 */ /* 0x002fc800078e0204 */
[--C-:B--2---:R-:W-:Y:S02]  /*10c0*/  IMAD.WIDE R8, R9, 0x4, R4.reuse ;  /* 0x0000000409087825 */ /* 0x104fe400078e0204 */
[----:B------:R-:W2:Y:S02]  /*10d0*/  LDG.E R14, desc[UR4][R14.64] ;  /* 0x000000040e0e7981 */ /* 0x000ea4000c1e1900 */
[--C-:B---3--:R-:W-:Y:S02]  /*10e0*/  IMAD.WIDE R10, R11, 0x4, R4.reuse ;  /* 0x000000040b0a7825 */ /* 0x108fe400078e0204 */
[----:B------:R-:W2:Y:S02]  /*10f0*/  LDG.E R8, desc[UR4][R8.64] ;  /* 0x0000000408087981 */ /* 0x000ea4000c1e1900 */
[--C-:B----4-:R-:W-:Y:S02]  /*1100*/  IMAD.WIDE R16, R17, 0x4, R4.reuse ;  /* 0x0000000411107825 */ /* 0x110fe400078e0204 */
[----:B------:R-:W3:Y:S02]  /*1110*/  LDG.E R10, desc[UR4][R10.64] ;  /* 0x000000040a0a7981 */ /* 0x000ee4000c1e1900 */
[----:B------:R-:W-:-:S02]  /*1120*/  IMAD.WIDE R26, R19, 0x4, R4 ;  /* 0x00000004131a7825 */ /* 0x000fc400078e0204 */
[----:B------:R-:W3:Y:S04]  /*1130*/  LDG.E R16, desc[UR4][R16.64] ;  /* 0x0000000410107981 */ /* 0x000ee8000c1e1900 */
[----:B------:R-:W4:Y:S01]  /*1140*/  LDG.E R26, desc[UR4][R26.64] ;  /* 0x000000041a1a7981 */ /* 0x000f22000c1e1900 */
[----:B------:R-:W-:-:S04]  /*1150*/  IMAD.WIDE R22, R23, 0x4, R4 ;  /* 0x0000000417167825 */ /* 0x000fc800078e0204 */
[--C-:B------:R-:W-:Y:S02]  /*1160*/  IMAD.WIDE R24, R25, 0x4, R4.reuse ;  /* 0x0000000419187825 */ /* 0x100fe400078e0204 */
[----:B------:R-:W4:Y:S02]  /*1170*/  LDG.E R22, desc[UR4][R22.64] ;  /* 0x0000000416167981 */ /* 0x000f24000c1e1900 */
[----:B------:R-:W-:Y:S02]  /*1180*/  IMAD.WIDE R4, R21, 0x4, R4 ;  /* 0x0000000415047825 */ /* 0x000fe400078e0204 */
[----:B------:R-:W4:Y:S04]  /*1190*/  LDG.E R24, desc[UR4][R24.64] ;  /* 0x0000000418187981 */ /* 0x000f28000c1e1900 */
[----:B------:R-:W4:Y:S01]  /*11a0*/  LDG.E R4, desc[UR4][R4.64] ;  /* 0x0000000404047981 */ /* 0x000f22000c1e1900 */
[----:B------:R-:W-:-:S02]  /*11b0*/  LEA R6, R0, R6, 0x3 ;  /* 0x0000000600067211 */ /* 0x000fc400078e18ff */
[----:B--2--5:R-:W-:-:S04]  /*11c0*/  IADD3 R7, PT, PT, R8, R14, R7 ;  /* 0x0000000e08077210 */ /* 0x024fc80007ffe007 */
[----:B---3--:R-:W-:-:S04]  /*11d0*/  IADD3 R7, PT, PT, R16, R10, R7 ;  /* 0x0000000a10077210 */ /* 0x008fc80007ffe007 */
[----:B----4-:R-:W-:-:S04]  /*11e0*/  IADD3 R7, PT, PT, R22, R26, R7 ;  /* 0x0000001a16077210 */ /* 0x010fc80007ffe007 */
[----:B------:R-:W-:-:S07]  /*11f0*/  IADD3 R7, PT, PT, R4, R24, R7 ;  /* 0x0000001804077210 */ /* 0x000fce0007ffe007 */
.L_x_9:
[----:B------:R-:W-:Y:S05]  /*1200*/  BSYNC.RECONVERGENT B3 ;  /* 0x0000000000037941 */ /* 0x000fea0003800200 */
.L_x_8:
[----:B------:R-:W-:Y:S05]  /*1210*/  @!P1 BRA `(.L_x_4) ;  /* 0x0000000000a09947 */ /* 0x000fea0003800000 */
[----:B------:R-:W-:Y:S01]  /*1220*/  ISETP.GE.U32.AND P0, PT, R18, 0x4, PT ;  /* 0x000000041200780c */ /* 0x000fe20003f06070 */
[----:B------:R-:W-:Y:S01]  /*1230*/  BSSY.RECONVERGENT B3, `(.L_x_10) ;  /* 0x0000019000037945 */ /* 0x000fe20003800200 */
[----:B------:R-:W-:-:S04]  /*1240*/  LOP3.LUT R3, R3, 0x3, RZ, 0xc0, !PT ;  /* 0x0000000303037812 */ /* 0x000fc800078ec0ff */
[----:B------:R-:W-:-:S07]  /*1250*/  ISETP.NE.AND P1, PT, R3, RZ, PT ;  /* 0x000000ff0300720c */ /* 0x000fce0003f25270 */
[----:B------:R-:W-:Y:S06]  /*1260*/  @!P0 BRA `(.L_x_11) ;  /* 0x0000000000548947 */ /* 0x000fec0003800000 */
[----:B------:R-:W0:Y:S02]  /*1270*/  LDC.64 R4, c[0x0][0x3a0] ;  /* 0x0000e800ff047b82 */ /* 0x000e240000000a00 */
[----:B0-----:R-:W-:-:S06]  /*1280*/  IMAD.WIDE R8, R6, 0x4, R4 ;  /* 0x0000000406087825 */ /* 0x001fcc00078e0204 */
[----:B------:R-:W0:Y:S01]  /*1290*/  LDC.64 R4, c[0x0][0x390] ;  /* 0x0000e400ff047b82 */ /* 0x000e220000000a00 */
[----:B------:R-:W0:Y:S01]  /*12a0*/  LDG.E R11, desc[UR4][R8.64] ;  /* 0x00000004080b7981 */ /* 0x000e22000c1e1900 */
[----:B------:R-:W-:-:S05]  /*12b0*/  IMAD.WIDE R14, R0, 0x4, R8 ;  /* 0x00000004000e7825 */ /* 0x000fca00078e0208 */
[----:B------:R-:W2:Y:S01]  /*12c0*/  LDG.E R17, desc[UR4][R14.64] ;  /* 0x000000040e117981 */ /* 0x000ea2000c1e1900 */
[----:B------:R-:W-:-:S05]  /*12d0*/  IMAD.WIDE R18, R0, 0x4, R14 ;  /* 0x0000000400127825 */ /* 0x000fca00078e020e */
[----:B------:R-:W3:Y:S01]  /*12e0*/  LDG.E R21, desc[UR4][R18.64] ;  /* 0x0000000412157981 */ /* 0x000ee2000c1e1900 */
[----:B------:R-:W-:-:S06]  /*12f0*/  IMAD.WIDE R22, R0, 0x4, R18 ;  /* 0x0000000400167825 */ /* 0x000fcc00078e0212 */
[----:B------:R-:W4:Y:S01]  /*1300*/  LDG.E R23, desc[UR4][R22.64] ;  /* 0x0000000416177981 */ /* 0x000f22000c1e1900 */
[----:B0-----:R-:W-:-:S04]  /*1310*/  IMAD.WIDE R10, R11, 0x4, R4 ;  /* 0x000000040b0a7825 */ /* 0x001fc800078e0204 */
[--C-:B--2---:R-:W-:Y:S02]  /*1320*/  IMAD.WIDE R16, R17, 0x4, R4.reuse ;  /* 0x0000000411107825 */ /* 0x104fe400078e0204 */
[----:B------:R-:W2:Y:S02]  /*1330*/  LDG.E R10, desc[UR4][R10.64] ;  /* 0x000000040a0a7981 */ /* 0x000ea4000c1e1900 */
[--C-:B---3--:R-:W-:Y:S02]  /*1340*/  IMAD.WIDE R20, R21, 0x4, R4.reuse ;  /* 0x0000000415147825 */ /* 0x108fe400078e0204 */
[----:B------:R-:W2:Y:S04]  /*1350*/  LDG.E R16, desc[UR4][R16.64] ;  /* 0x0000000410107981 */ /* 0x000ea8000c1e1900 */
[----:B------:R-:W3:Y:S01]  /*1360*/  LDG.E R20, desc[UR4][R20.64] ;  /* 0x0000000414147981 */ /* 0x000ee2000c1e1900 */
[----:B----4-:R-:W-:-:S06]  /*1370*/  IMAD.WIDE R4, R23, 0x4, R4 ;  /* 0x0000000417047825 */ /* 0x010fcc00078e0204 */
[----:B------:R-:W3:Y:S01]  /*1380*/  LDG.E R4, desc[UR4][R4.64] ;  /* 0x0000000404047981 */ /* 0x000ee2000c1e1900 */
[----:B------:R-:W-:Y:S02]  /*1390*/  LEA R6, R0, R6, 0x2 ;  /* 0x0000000600067211 */ /* 0x000fe400078e10ff */
[----:B--2--5:R-:W-:-:S04]  /*13a0*/  IADD3 R7, PT, PT, R16, R10, R7 ;  /* 0x0000000a10077210 */ /* 0x024fc80007ffe007 */
[----:B---3--:R-:W-:-:S07]  /*13b0*/  IADD3 R7, PT, PT, R4, R20, R7 ;  /* 0x0000001404077210 */ /* 0x008fce0007ffe007 */
.L_x_11:
[----:B------:R-:W-:Y:S05]  /*13c0*/  BSYNC.RECONVERGENT B3 ;  /* 0x0000000000037941 */ /* 0x000fea0003800200 */
.L_x_10:
[----:B------:R-:W-:Y:S05]  /*13d0*/  @!P1 BRA `(.L_x_4) ;  /* 0x0000000000309947 */ /* 0x000fea0003800000 */
[----:B------:R-:W0:Y:S01]  /*13e0*/  LDC.64 R8, c[0x0][0x3a0] ;  /* 0x0000e800ff087b82 */ /* 0x000e220000000a00 */
[----:B------:R-:W-:-:S07]  /*13f0*/  IADD3 R3, PT, PT, -R3, RZ, RZ ;  /* 0x000000ff03037210 */ /* 0x000fce0007ffe1ff */
[----:B------:R-:W1:Y:S02]  /*1400*/  LDC.64 R14, c[0x0][0x390] ;  /* 0x0000e400ff0e7b82 */ /* 0x000e640000000a00 */
.L_x_12:
[----:B0-----:R-:W-:-:S05]  /*1410*/  IMAD.WIDE R10, R6, 0x4, R8 ;  /* 0x00000004060a7825 */ /* 0x001fca00078e0208 */
[----:B------:R-:W1:Y:S01]  /*1420*/  LDG.E R5, desc[UR4][R10.64] ;  /* 0x000000040a057981 */ /* 0x000e62000c1e1900 */
[----:B------:R-:W-:-:S04]  /*1430*/  IADD3 R3, PT, PT, R3, 0x1, RZ ;  /* 0x0000000103037810 */ /* 0x000fc80007ffe0ff */
[----:B------:R-:W-:Y:S01]  /*1440*/  ISETP.NE.AND P0, PT, R3, RZ, PT ;  /* 0x000000ff0300720c */ /* 0x000fe20003f05270 */
[----:B-1----:R-:W-:-:S06]  /*1450*/  IMAD.WIDE R4, R5, 0x4, R14 ;  /* 0x0000000405047825 */ /* 0x002fcc00078e020e */
[----:B------:R-:W2:Y:S01]  /*1460*/  LDG.E R4, desc[UR4][R4.64] ;  /* 0x0000000404047981 */ /* 0x000ea2000c1e1900 */
[----:B------:R-:W-:Y:S02]  /*1470*/  IADD3 R6, PT, PT, R6, R0, RZ ;  /* 0x0000000006067210 */ /* 0x000fe40007ffe0ff */
[----:B--2--5:R-:W-:-:S03]  /*1480*/  IADD3 R7, PT, PT, R4, R7, RZ ;  /* 0x0000000704077210 */ /* 0x024fc60007ffe0ff */
[----:B------:R-:W-:Y:S05]  /*1490*/  @P0 BRA `(.L_x_12) ;  /* 0xfffffffc00dc0947 */ /* 0x000fea000383ffff */
.L_x_4:
[----:B------:R-:W-:Y:S05]  /*14a0*/  BSYNC.RECONVERGENT B0 ;  /* 0x0000000000007941 */ /* 0x000fea0003800200 */
.L_x_3:
[----:B------:R-:W0:Y:S02]  /*14b0*/  LDC.64 R4, c[0x0][0x3b0] ;  /* 0x0000ec00ff047b82 */ /* 0x000e240000000a00 */
[----:B0-----:R-:W-:-:S05]  /*14c0*/  IMAD.WIDE R4, R2, 0x4, R4 ;  /* 0x0000000402047825 */ /* 0x001fca00078e0204 */
[----:B-----5:R0:W-:Y:S04]  /*14d0*/  STG.E desc[UR4][R4.64], R7 ;  /* 0x0000000704007986 */ /* 0x0201e8000c101904 */
[----:B------:R-:W2:Y:S02]  /*14e0*/  LDG.E R3, desc[UR4][R12.64] ;  /* 0x000000040c037981 */ /* 0x000ea4000c1e1900 */
[----:B--2---:R-:W-:-:S13]  /*14f0*/  ISETP.GE.AND P0, PT, R3, 0x1, PT ;  /* 0x000000010300780c */ /* 0x004fda0003f06270 */
[----:B0-----:R-:W-:Y:S05]  /*1500*/  @!P0 EXIT ;  /* 0x000000000000894d */ /* 0x001fea0003800000 */
[----:B------:R-:W0:Y:S01]  /*1510*/  LDC.64 R4, c[0x0][0x3a0] ;  /* 0x0000e800ff047b82 */ /* 0x000e220000000a00 */
[----:B------:R-:W-:-:S07]  /*1520*/  HFMA2 R3, -RZ, RZ, 0, 0 ;  /* 0x00000000ff037431 */ /* 0x000fce00000001ff */
[----:B------:R-:W1:Y:S08]  /*1530*/  LDC.64 R8, c[0x0][0x390] ;  /* 0x0000e400ff087b82 */ /* 0x000e700000000a00 */
[----:B------:R-:W2:Y:S02]  /*1540*/  LDC.64 R10, c[0x0][0x398] ;  /* 0x0000e600ff0a7b82 */ /* 0x000ea40000000a00 */
.L_x_13:
[----:B0-----:R-:W-:-:S06]  /*1550*/  IMAD.WIDE R14, R2, 0x4, R4 ;  /* 0x00000004020e7825 */ /* 0x001fcc00078e0204 */
[----:B------:R-:W1:Y:S02]  /*1560*/  LDG.E R15, desc[UR4][R14.64] ;  /* 0x000000040e0f7981 */ /* 0x000e64000c1e1900 */
[----:B-1----:R-:W-:-:S06]  /*1570*/  IMAD.WIDE R16, R15, 0x4, R8 ;  /* 0x000000040f107825 */ /* 0x002fcc00078e0208 */
[----:B------:R-:W3:Y:S01]  /*1580*/  LDG.E R16, desc[UR4][R16.64] ;  /* 0x0000000410107981 */ /* 0x000ee2000c1e1900 */
[----:B--2---:R-:W-:Y:S01]  /*1590*/  IMAD.WIDE R18, R2, 0x4, R10 ;  /* 0x0000000402127825 */ /* 0x004fe200078e020a */
[----:B---3--:R-:W-:-:S05]  /*15a0*/  IADD3 R21, PT, PT, -R16, R7, RZ ;  /* 0x0000000710157210 */ /* 0x008fca0007ffe1ff */
[----:B------:R3:W-:Y:S04]  /*15b0*/  STG.E desc[UR4][R18.64], R21 ;  /* 0x0000001512007986 */ /* 0x0007e8000c101904 */
[----:B------:R-:W2:Y:S01]  /*15c0*/  LDG.E R6, desc[UR4][R12.64] ;  /* 0x000000040c067981 */ /* 0x000ea2000c1e1900 */
[----:B------:R-:W-:Y:S02]  /*15d0*/  IADD3 R3, PT, PT, R3, 0x1, RZ ;  /* 0x0000000103037810 */ /* 0x000fe40007ffe0ff */
[----:B------:R-:W-:Y:S02]  /*15e0*/  IADD3 R2, PT, PT, R2, R0, RZ ;  /* 0x0000000002027210 */ /* 0x000fe40007ffe0ff */
[----:B--2---:R-:W-:-:S13]  /*15f0*/  ISETP.GE.AND P0, PT, R3, R6, PT ;  /* 0x000000060300720c */ /* 0x004fda0003f06270 */
[----:B---3--:R-:W-:Y:S05]  /*1600*/  @!P0 BRA `(.L_x_13) ;  /* 0xfffffffc00d08947 */ /* 0x008fea000383ffff */
[----:B------:R-:W-:Y:S05]  /*1610*/  BRA `(.L_x_14) ;  /* 0x0000000000047947 */ /* 0x000fea0003800000 */
.L_x_21:
[----:B------:R-:W-:Y:S05]  /*1620*/  BREAK.RELIABLE B1 ;  /* 0x0000000000017942 */ /* 0x000fea0003800100 */
.L_x_14:
[----:B------:R-:W-:Y:S05]  /*1630*/  BSYNC.RECONVERGENT B2 ;  /* 0x0000000000027941 */ /* 0x000fea0003800200 */
.L_x_0:
[----:B------:R-:W-:Y:S05]  /*1640*/  EXIT ;  /* 0x000000000000794d */ /* 0x000fea0003800000 */
.L_x_15:
[----:B------:R-:W-:-:S00]  /*1650*/  BRA `(.L_x_15) ;  /* 0xfffffffc00fc7947 */ /* 0x000fc0000383ffff */
[----:B------:R-:W-:-:S00]  /*1660*/  NOP ;  /* 0x0000000000007918 */ /* 0x000fc00000000000 */
        /* <DEDUP_REMOVED lines=9> */
.L_x_29:


//--------------------- .text._Z21syndrome_check_kernelPiS_iS_S_ --------------------------
	.section	.text._Z21syndrome_check_kernelPiS_iS_S_,"ax",@progbits
	.align	128
        .global         _Z21syndrome_check_kernelPiS_iS_S_
        .type           _Z21syndrome_check_kernelPiS_iS_S_,@function
        .size           _Z21syndrome_check_kernelPiS_iS_S_,(.L_x_30 - _Z21syndrome_check_kernelPiS_iS_S_)
        .other          _Z21syndrome_check_kernelPiS_iS_S_,@"STO_CUDA_ENTRY STV_DEFAULT"
_Z21syndrome_check_kernelPiS_iS_S_:
.text._Z21syndrome_check_kernelPiS_iS_S_:
[----:B------:R-:W-:Y:S01]  /*0000*/  LDC R1, c[0x0][0x37c] ;  /* 0x0000df00ff017b82 */ /* 0x000fe20000000800 */
[----:B------:R-:W0:Y:S07]  /*0010*/  S2R R3, SR_TID.X ;  /* 0x0000000000037919 */ /* 0x000e2e0000002100 */
[----:B------:R-:W0:Y:S01]  /*0020*/  S2UR UR4, SR_CTAID.X ;  /* 0x00000000000479c3 */ /* 0x000e220000002500 */
[----:B------:R-:W1:Y:S07]  /*0030*/  LDCU UR5, c[0x0][0x390] ;  /* 0x00007200ff0577ac */ /* 0x000e6e0008000800 */
[----:B------:R-:W0:Y:S02]  /*0040*/  LDC R0, c[0x0][0x360] ;  /* 0x0000d800ff007b82 */ /* 0x000e240000000800 */
[----:B0-----:R-:W-:-:S05]  /*0050*/  IMAD R0, R0, UR4, R3 ;  /* 0x0000000400007c24 */ /* 0x001fca000f8e0203 */
[----:B-1----:R-:W-:-:S13]  /*0060*/  ISETP.GE.AND P0, PT, R0, UR5, PT ;  /* 0x0000000500007c0c */ /* 0x002fda000bf06270 */
[----:B------:R-:W-:Y:S05]  /*0070*/  @P0 EXIT ;  /* 0x000000000000094d */ /* 0x000fea0003800000 */
[----:B------:R-:W0:Y:S01]  /*0080*/  LDC.64 R2, c[0x0][0x388] ;  /* 0x0000e200ff027b82 */ /* 0x000e220000000a00 */
[----:B------:R-:W1:Y:S01]  /*0090*/  LDCU.64 UR4, c[0x0][0x358] ;  /* 0x00006b00ff0477ac */ /* 0x000e620008000a00 */
[----:B------:R-:W2:Y:S06]  /*00a0*/  LDCU UR6, c[0x0][0x390] ;  /* 0x00007200ff0677ac */ /* 0x000eac0008000800 */
[----:B------:R-:W3:Y:S01]  /*00b0*/  LDC.64 R4, c[0x0][0x3a0] ;  /* 0x0000e800ff047b82 */ /* 0x000ee20000000a00 */
[----:B0-----:R-:W-:-:S05]  /*00c0*/  IMAD.WIDE R2, R0, 0x4, R2 ;  /* 0x0000000400027825 */ /* 0x001fca00078e0202 */
[----:B-1----:R-:W4:Y:S01]  /*00d0*/  LDG.E R6, desc[UR4][R2.64] ;  /* 0x0000000402067981 */ /* 0x002f22000c1e1900 */
[----:B------:R-:W-:Y:S01]  /*00e0*/  BSSY.RECONVERGENT B0, `(.L_x_16) ;  /* 0x0000015000007945 */ /* 0x000fe20003800200 */
[----:B---3--:R-:W-:Y:S01]  /*00f0*/  IMAD.WIDE R4, R0, 0x4, R4 ;  /* 0x0000000400047825 */ /* 0x008fe200078e0204 */
[----:B----4-:R-:W-:-:S13]  /*0100*/  ISETP.GE.AND P0, PT, R6, 0x1, PT ;  /* 0x000000010600780c */ /* 0x010fda0003f06270 */
[----:B--2---:R-:W-:Y:S05]  /*0110*/  @!P0 BRA `(.L_x_17) ;  /* 0x0000000000448947 */ /* 0x004fea0003800000 */
[----:B------:R-:W-:Y:S01]  /*0120*/  HFMA2 R11, -RZ, RZ, 0, 0 ;  /* 0x00000000ff0b7431 */ /* 0x000fe200000001ff */
[----:B------:R-:W-:-:S07]  /*0130*/  MOV R10, R6 ;  /* 0x00000006000a7202 */ /* 0x000fce0000000f00 */
.L_x_18:
[----:B------:R-:W0:Y:S08]  /*0140*/  LDC.64 R6, c[0x0][0x398] ;  /* 0x0000e600ff067b82 */ /* 0x000e300000000a00 */
[----:B------:R-:W1:Y:S01]  /*0150*/  LDC.64 R8, c[0x0][0x380] ;  /* 0x0000e000ff087b82 */ /* 0x000e620000000a00 */
[----:B0-----:R-:W-:-:S06]  /*0160*/  IMAD.WIDE R6, R0, 0x4, R6 ;  /* 0x0000000400067825 */ /* 0x001fcc00078e0206 */
[----:B------:R-:W1:Y:S02]  /*0170*/  LDG.E R7, desc[UR4][R6.64] ;  /* 0x0000000406077981 */ /* 0x000e64000c1e1900 */
[----:B-1----:R-:W-:-:S06]  /*0180*/  IMAD.WIDE R8, R7, 0x4, R8 ;  /* 0x0000000407087825 */ /* 0x002fcc00078e0208 */
[----:B------:R-:W2:Y:S02]  /*0190*/  LDG.E R8, desc[UR4][R8.64] ;  /* 0x0000000408087981 */ /* 0x000ea4000c1e1900 */
[----:B--2---:R-:W-:-:S13]  /*01a0*/  ISETP.GT.AND P0, PT, R8, -0x1, PT ;  /* 0xffffffff0800780c */ /* 0x004fda0003f04270 */
[----:B------:R-:W2:Y:S02]  /*01b0*/  @!P0 LDG.E R12, desc[UR4][R4.64] ;  /* 0x00000004040c8981 */ /* 0x000ea4000c1e1900 */
[----:B--2---:R-:W-:-:S05]  /*01c0*/  @!P0 VIADD R13, R12, 0x1 ;  /* 0x000000010c0d8836 */ /* 0x004fca0000000000 */
[----:B------:R0:W-:Y:S04]  /*01d0*/  @!P0 STG.E desc[UR4][R4.64], R13 ;  /* 0x0000000d04008986 */ /* 0x0001e8000c101904 */
[----:B------:R-:W2:Y:S01]  /*01e0*/  @!P0 LDG.E R10, desc[UR4][R2.64] ;  /* 0x00000004020a8981 */ /* 0x000ea2000c1e1900 */
[----:B------:R-:W-:Y:S01]  /*01f0*/  IADD3 R11, PT, PT, R11, 0x1, RZ ;  /* 0x000000010b0b7810 */ /* 0x000fe20007ffe0ff */
[----:B------:R-:W-:-:S03]  /*0200*/  VIADD R0, R0, UR6 ;  /* 0x0000000600007c36 */ /* 0x000fc60008000000 */
[----:B--2---:R-:W-:-:S13]  /*0210*/  ISETP.GE.AND P0, PT, R11, R10, PT ;  /* 0x0000000a0b00720c */ /* 0x004fda0003f06270 */
[----:B0-----:R-:W-:Y:S05]  /*0220*/  @!P0 BRA `(.L_x_18) ;  /* 0xfffffffc00c48947 */ /* 0x001fea000383ffff */
.L_x_17:
[----:B------:R-:W-:Y:S05]  /*0230*/  BSYNC.RECONVERGENT B0 ;  /* 0x0000000000007941 */ /* 0x000fea0003800200 */
.L_x_16:
[----:B------:R-:W2:Y:S02]  /*0240*/  LDG.E R3, desc[UR4][R4.64] ;  /* 0x0000000404037981 */ /* 0x000ea4000c1e1900 */
[----:B--2---:R-:W-:-:S05]  /*0250*/  LOP3.LUT R3, R3, 0x1, RZ, 0xc, !PT ;  /* 0x0000000103037812 */ /* 0x004fca00078e0cff */
[----:B------:R-:W-:Y:S01]  /*0260*/  STG.E desc[UR4][R4.64], R3 ;  /* 0x0000000304007986 */ /* 0x000fe2000c101904 */
[----:B------:R-:W-:Y:S05]  /*0270*/  EXIT ;  /* 0x000000000000794d */ /* 0x000fea0003800000 */
.L_x_19:
        /* <DEDUP_REMOVED lines=16> */
.L_x_30:


//--------------------- .nv.shared.reserved.0     --------------------------
	.section	.nv.shared.reserved.0,"aw",@nobits
	.weak		__nv_reservedSMEM_offset_0_alias
	.size		__nv_reservedSMEM_offset_0_alias, 0, 64
	.other		__nv_reservedSMEM_offset_0_alias,@"STO_CUDA_RESERVED_SHARED STV_DEFAULT"
__nv_reservedSMEM_offset_0_alias:
	.zero		0
	.zero		64


//--------------------- .nv.constant0._Z25updateVariableNode_kerneliPiS_S_S_S_S_ --------------------------
	.section	.nv.constant0._Z25updateVariableNode_kerneliPiS_S_S_S_S_,"a",@progbits
	.sectionflags	@""
	.align	4
.nv.constant0._Z25updateVariableNode_kerneliPiS_S_S_S_S_:
	.zero		952


//--------------------- .nv.constant0._Z21syndrome_check_kernelPiS_iS_S_ --------------------------
	.section	.nv.constant0._Z21syndrome_check_kernelPiS_iS_S_,"a",@progbits
	.sectionflags	@""
	.align	4
.nv.constant0._Z21syndrome_check_kernelPiS_iS_S_:
	.zero		936


//--------------------- SYMBOLS --------------------------

	.type		.nv.reservedSmem.offset0,@object
	.size		.nv.reservedSmem.offset0,0x4
